	.target	sm_90a

	.elftype	@"ET_EXEC"


//--------------------- .note.nv.tkinfo           --------------------------
	.section	.note.nv.tkinfo,"",@"SHT_NOTE"
	.sectionflags	@"SHF_NOTE_NV_TKINFO"
	.tkinfo
        /*0018*/ 	.word	0x00000002
        /*0030*/ 	.string	""
        /*0030*/ 	.string	"ptxas"
        /*0030*/ 	.string	"Cuda compilation tools, release 13.0, V13.0.88"
        /*0030*/ 	.string	"Build cuda_13.0.r13.0/compiler.36424714_0"
        /*0030*/ 	.string	"-arch sm_90a -m 64 "



//--------------------- .note.nv.cuinfo           --------------------------
	.section	.note.nv.cuinfo,"",@"SHT_NOTE"
	.sectionflags	@"SHF_NOTE_NV_CUINFO"
        /*0018*/ 	.short	0x0002
        /*001a*/ 	.short	0x005a
        /*001c*/ 	.short	0x0082
	.zero		2


//--------------------- .nv.info                  --------------------------
	.section	.nv.info,"",@"SHT_CUDA_INFO"
	.align	4


	//----- nvinfo : EIATTR_REGCOUNT
	.align		4
        /*0000*/ 	.byte	0x04, 0x2f
        /*0002*/ 	.short	(.L_15 - .L_14)
	.align		4
.L_14:
        /*0004*/ 	.word	index@(_ZN7cutlass13device_kernelINS_4gemm6kernel13GemmUniversalIN4cute5tupleIJiiiiEEENS1_10collective13CollectiveMmaINS1_34MainloopSm90TmaGmmaWarpSpecializedILi18ENS5_IJNS4_1CILi1EEENSA_ILi4EEESB_EEENS1_35KernelTmaWarpSpecializedCooperativeEEENS5_IJNSA_ILi128EEENSA_ILi256EEENSA_ILi32EEEEEEaNS5_IJlSB_lEEEaSK_NS4_8TiledMMAINS4_8MMA_AtomIJNS4_4SM904GMMA27MMA_64x256x32_S32S8S8_SS_TNEEEENS4_6LayoutINS5_IJNSA_ILi2EEESB_SB_EEENS5_IJSB_NSA_ILi0EEESU_EEEEENS5_IJNS4_10UnderscoreESX_SX_EEEEENS4_23SM90_TMA_LOAD_MULTICASTENS4_14ComposedLayoutINS4_7SwizzleILi1ELi4ELi3EEENS4_18smem_ptr_flag_bitsILi8EEENSR_INS5_IJNSA_ILi8EEESI_EEENS5_IJSI_SB_EEEEEEEvNS4_8identityENS4_13SM90_TMA_LOADES1A_vS1B_EENS_8epilogue10collective6detail29Sm90TmaWarpSpecializedAdapterINS1F_15DefaultEpilogueIaSK_SK_NS1E_6thread17LinearCombinationIaLi1EiiLNS1J_9ScaleType4KindE0ELNS_15FloatRoundStyleE2EaEENS1_15EpilogueDefaultEEEEEvvEEEEvNT_6ParamsE)
        /*0008*/ 	.word	0x000000a8


	//----- nvinfo : EIATTR_FRAME_SIZE
	.align		4
.L_15:
        /*000c*/ 	.byte	0x04, 0x11
        /*000e*/ 	.short	(.L_17 - .L_16)
	.align		4
.L_16:
        /*0010*/ 	.word	index@(_ZN7cutlass13device_kernelINS_4gemm6kernel13GemmUniversalIN4cute5tupleIJiiiiEEENS1_10collective13CollectiveMmaINS1_34MainloopSm90TmaGmmaWarpSpecializedILi18ENS5_IJNS4_1CILi1EEENSA_ILi4EEESB_EEENS1_35KernelTmaWarpSpecializedCooperativeEEENS5_IJNSA_ILi128EEENSA_ILi256EEENSA_ILi32EEEEEEaNS5_IJlSB_lEEEaSK_NS4_8TiledMMAINS4_8MMA_AtomIJNS4_4SM904GMMA27MMA_64x256x32_S32S8S8_SS_TNEEEENS4_6LayoutINS5_IJNSA_ILi2EEESB_SB_EEENS5_IJSB_NSA_ILi0EEESU_EEEEENS5_IJNS4_10UnderscoreESX_SX_EEEEENS4_23SM90_TMA_LOAD_MULTICASTENS4_14ComposedLayoutINS4_7SwizzleILi1ELi4ELi3EEENS4_18smem_ptr_flag_bitsILi8EEENSR_INS5_IJNSA_ILi8EEESI_EEENS5_IJSI_SB_EEEEEEEvNS4_8identityENS4_13SM90_TMA_LOADES1A_vS1B_EENS_8epilogue10collective6detail29Sm90TmaWarpSpecializedAdapterINS1F_15DefaultEpilogueIaSK_SK_NS1E_6thread17LinearCombinationIaLi1EiiLNS1J_9ScaleType4KindE0ELNS_15FloatRoundStyleE2EaEENS1_15EpilogueDefaultEEEEEvvEEEEvNT_6ParamsE)
        /*0014*/ 	.word	0x00000000


	//----- nvinfo : EIATTR_MIN_STACK_SIZE
	.align		4
.L_17:
        /*0018*/ 	.byte	0x04, 0x12
        /*001a*/ 	.short	(.L_19 - .L_18)
	.align		4
.L_18:
        /*001c*/ 	.word	index@(_ZN7cutlass13device_kernelINS_4gemm6kernel13GemmUniversalIN4cute5tupleIJiiiiEEENS1_10collective13CollectiveMmaINS1_34MainloopSm90TmaGmmaWarpSpecializedILi18ENS5_IJNS4_1CILi1EEENSA_ILi4EEESB_EEENS1_35KernelTmaWarpSpecializedCooperativeEEENS5_IJNSA_ILi128EEENSA_ILi256EEENSA_ILi32EEEEEEaNS5_IJlSB_lEEEaSK_NS4_8TiledMMAINS4_8MMA_AtomIJNS4_4SM904GMMA27MMA_64x256x32_S32S8S8_SS_TNEEEENS4_6LayoutINS5_IJNSA_ILi2EEESB_SB_EEENS5_IJSB_NSA_ILi0EEESU_EEEEENS5_IJNS4_10UnderscoreESX_SX_EEEEENS4_23SM90_TMA_LOAD_MULTICASTENS4_14ComposedLayoutINS4_7SwizzleILi1ELi4ELi3EEENS4_18smem_ptr_flag_bitsILi8EEENSR_INS5_IJNSA_ILi8EEESI_EEENS5_IJSI_SB_EEEEEEEvNS4_8identityENS4_13SM90_TMA_LOADES1A_vS1B_EENS_8epilogue10collective6detail29Sm90TmaWarpSpecializedAdapterINS1F_15DefaultEpilogueIaSK_SK_NS1E_6thread17LinearCombinationIaLi1EiiLNS1J_9ScaleType4KindE0ELNS_15FloatRoundStyleE2EaEENS1_15EpilogueDefaultEEEEEvvEEEEvNT_6ParamsE)
        /*0020*/ 	.word	0x00000000
.L_19:


//--------------------- .nv.compat                --------------------------
	.section	.nv.compat,"",@"SHT_CUDA_COMPAT_INFO"
	.align	4
        /*0000*/ 	.byte	0x02, 0x09, 0x01, 0x00, 0x02, 0x02, 0x04, 0x00, 0x02, 0x05, 0x05, 0x00, 0x03, 0x07, 0x01, 0x01
        /*0010*/ 	.byte	0x02, 0x03, 0x01, 0x00, 0x02, 0x06, 0x01, 0x00, 0x04, 0x0b, 0x08, 0x00, 0x00, 0x00, 0x00, 0x00
        /*0020*/ 	.byte	0x00, 0x00, 0x00, 0x00


//--------------------- .nv.info._ZN7cutlass13device_kernelINS_4gemm6kernel13GemmUniversalIN4cute5tupleIJiiiiEEENS1_10collective13CollectiveMmaINS1_34MainloopSm90TmaGmmaWarpSpecializedILi18ENS5_IJNS4_1CILi1EEENSA_ILi4EEESB_EEENS1_35KernelTmaWarpSpecializedCooperativeEEENS5_IJNSA_ILi128EEENSA_ILi256EEENSA_ILi32EEEEEEaNS5_IJlSB_lEEEaSK_NS4_8TiledMMAINS4_8MMA_AtomIJNS4_4SM904GMMA27MMA_64x256x32_S32S8S8_SS_TNEEEENS4_6LayoutINS5_IJNSA_ILi2EEESB_SB_EEENS5_IJSB_NSA_ILi0EEESU_EEEEENS5_IJNS4_10UnderscoreESX_SX_EEEEENS4_23SM90_TMA_LOAD_MULTICASTENS4_14ComposedLayoutINS4_7SwizzleILi1ELi4ELi3EEENS4_18smem_ptr_flag_bitsILi8EEENSR_INS5_IJNSA_ILi8EEESI_EEENS5_IJSI_SB_EEEEEEEvNS4_8identityENS4_13SM90_TMA_LOADES1A_vS1B_EENS_8epilogue10collective6detail29Sm90TmaWarpSpecializedAdapterINS1F_15DefaultEpilogueIaSK_SK_NS1E_6thread17LinearCombinationIaLi1EiiLNS1J_9ScaleType4KindE0ELNS_15FloatRoundStyleE2EaEENS1_15EpilogueDefaultEEEEEvvEEEEvNT_6ParamsE --------------------------
	.section	.nv.info._ZN7cutlass13device_kernelINS_4gemm6kernel13GemmUniversalIN4cute5tupleIJiiiiEEENS1_10collective13CollectiveMmaINS1_34MainloopSm90TmaGmmaWarpSpecializedILi18ENS5_IJNS4_1CILi1EEENSA_ILi4EEESB_EEENS1_35KernelTmaWarpSpecializedCooperativeEEENS5_IJNSA_ILi128EEENSA_ILi256EEENSA_ILi32EEEEEEaNS5_IJlSB_lEEEaSK_NS4_8TiledMMAINS4_8MMA_AtomIJNS4_4SM904GMMA27MMA_64x256x32_S32S8S8_SS_TNEEEENS4_6LayoutINS5_IJNSA_ILi2EEESB_SB_EEENS5_IJSB_NSA_ILi0EEESU_EEEEENS5_IJNS4_10UnderscoreESX_SX_EEEEENS4_23SM90_TMA_LOAD_MULTICASTENS4_14ComposedLayoutINS4_7SwizzleILi1ELi4ELi3EEENS4_18smem_ptr_flag_bitsILi8EEENSR_INS5_IJNSA_ILi8EEESI_EEENS5_IJSI_SB_EEEEEEEvNS4_8identityENS4_13SM90_TMA_LOADES1A_vS1B_EENS_8epilogue10collective6detail29Sm90TmaWarpSpecializedAdapterINS1F_15DefaultEpilogueIaSK_SK_NS1E_6thread17LinearCombinationIaLi1EiiLNS1J_9ScaleType4KindE0ELNS_15FloatRoundStyleE2EaEENS1_15EpilogueDefaultEEEEEvvEEEEvNT_6ParamsE,"",@"SHT_CUDA_INFO"
	.sectionflags	@""
	.align	4


	//----- nvinfo : EIATTR_CUDA_API_VERSION
	.align		4
        /*0000*/ 	.byte	0x04, 0x37
        /*0002*/ 	.short	(.L_21 - .L_20)
.L_20:
        /*0004*/ 	.word	0x00000082


	//----- nvinfo : EIATTR_KPARAM_INFO
	.align		4
.L_21:
        /*0008*/ 	.byte	0x04, 0x17
        /*000a*/ 	.short	(.L_23 - .L_22)
.L_22:
        /*000c*/ 	.word	0x00000000
        /*0010*/ 	.short	0x0000
        /*0012*/ 	.short	0x0070
        /*0014*/ 	.byte	0x00, 0xf0, 0x01, 0x10


	//----- nvinfo : EIATTR_SPARSE_MMA_MASK
	.align		4
.L_23:
        /*0018*/ 	.byte	0x03, 0x50
        /*001a*/ 	.short	0x0000


	//----- nvinfo : EIATTR_MAXREG_COUNT
	.align		4
        /*001c*/ 	.byte	0x03, 0x1b
        /*001e*/ 	.short	0x00a8


	//----- nvinfo : EIATTR_NUM_BARRIERS
	.align		4
        /*0020*/ 	.byte	0x02, 0x4c
        /*0022*/ 	.byte	0x01
	.zero		1


	//----- nvinfo : EIATTR_EXTERNS
	.align		4
        /*0024*/ 	.byte	0x04, 0x0f
        /*0026*/ 	.short	(.L_25 - .L_24)


	//   ....[0]....
	.align		4
.L_24:
        /*0028*/ 	.word	index@(__assertfail)


	//----- nvinfo : EIATTR_MERCURY_ISA_VERSION
	.align		4
.L_25:
        /*002c*/ 	.byte	0x03, 0x5f
        /*002e*/ 	.short	0x0101


	//----- nvinfo : EIATTR_INT_WARP_WIDE_INSTR_OFFSETS
	.align		4
        /*0030*/ 	.byte	0x04, 0x31
        /*0032*/ 	.short	(.L_27 - .L_26)


	//   ....[0]....
.L_26:
        /*0034*/ 	.word	0x00000620


	//   ....[1]....
        /*0038*/ 	.word	0x00000640


	//   ....[2]....
        /*003c*/ 	.word	0x00000800


	//----- nvinfo : EIATTR_COOP_GROUP_MASK_REGIDS
	.align		4
.L_27:
        /*0040*/ 	.byte	0x04, 0x29
        /*0042*/ 	.short	(.L_29 - .L_28)


	//   ....[0]....
.L_28:
        /*0044*/ 	.word	0xffffffff


	//   ....[1]....
        /*0048*/ 	.word	0xffffffff


	//   ....[2]....
        /*004c*/ 	.word	0xffffffff


	//   ....[3]....
        /*0050*/ 	.word	0xffffffff


	//   ....[4]....
        /*0054*/ 	.word	0xffffffff


	//   ....[5]....
        /*0058*/ 	.word	0xffffffff


	//----- nvinfo : EIATTR_COOP_GROUP_INSTR_OFFSETS
	.align		4
.L_29:
        /*005c*/ 	.byte	0x04, 0x28
        /*005e*/ 	.short	(.L_31 - .L_30)


	//   ....[0]....
.L_30:
        /*0060*/ 	.word	0x00000060


	//   ....[1]....
        /*0064*/ 	.word	0x00000070


	//   ....[2]....
        /*0068*/ 	.word	0x00000130


	//   ....[3]....
        /*006c*/ 	.word	0x000004c0


	//   ....[4]....
        /*0070*/ 	.word	0x00000970


	//   ....[5]....
        /*0074*/ 	.word	0x000013b0


	//----- nvinfo : EIATTR_REG_RECONFIG
	.align		4
.L_31:
        /*0078*/ 	.byte	0x01, 0x54
	.zero		2


	//----- nvinfo : EIATTR_SYSCALL_OFFSETS
	.align		4
        /*007c*/ 	.byte	0x04, 0x46
        /*007e*/ 	.short	(.L_33 - .L_32)


	//   ....[0]....
.L_32:
        /*0080*/ 	.word	0x00001570


	//----- nvinfo : EIATTR_MBARRIER_INSTR_OFFSETS
	.align		4
.L_33:
        /*0084*/ 	.byte	0x04, 0x39
        /*0086*/ 	.short	(.L_35 - .L_34)


	//   ....[0]....
.L_34:
        /*0088*/ 	.word	0x00000250
        /*008c*/ 	.word	0x000000ff
        /*0090*/ 	.word	0x00000000
        /*0094*/ 	.short	0x0100
        /*0096*/ 	.byte	0x08
	.zero		1


	//   ....[1]....
        /*0098*/ 	.word	0x00000260
        /*009c*/ 	.word	0x000000ff
        /*00a0*/ 	.word	0x00000090
        /*00a4*/ 	.short	0x0100
        /*00a6*/ 	.byte	0x08
	.zero		1


	//   ....[2]....
        /*00a8*/ 	.word	0x00000270
        /*00ac*/ 	.word	0x000000ff
        /*00b0*/ 	.word	0x00000008
        /*00b4*/ 	.short	0x0100
        /*00b6*/ 	.byte	0x08
	.zero		1


	//   ....[3]....
        /*00b8*/ 	.word	0x00000280
        /*00bc*/ 	.word	0x000000ff
        /*00c0*/ 	.word	0x00000098
        /*00c4*/ 	.short	0x0100
        /*00c6*/ 	.byte	0x08
	.zero		1


	//   ....[4]....
        /*00c8*/ 	.word	0x00000290
        /*00cc*/ 	.word	0x000000ff
        /*00d0*/ 	.word	0x00000010
        /*00d4*/ 	.short	0x0100
        /*00d6*/ 	.byte	0x08
	.zero		1


	//   ....[5]....
        /*00d8*/ 	.word	0x000002a0
        /*00dc*/ 	.word	0x000000ff
        /*00e0*/ 	.word	0x000000a0
        /*00e4*/ 	.short	0x0100
        /*00e6*/ 	.byte	0x08
	.zero		1


	//   ....[6]....
        /*00e8*/ 	.word	0x000002b0
        /*00ec*/ 	.word	0x000000ff
        /*00f0*/ 	.word	0x00000018
        /*00f4*/ 	.short	0x0100
        /*00f6*/ 	.byte	0x08
	.zero		1


	//   ....[7]....
        /*00f8*/ 	.word	0x000002c0
        /*00fc*/ 	.word	0x000000ff
        /*0100*/ 	.word	0x000000a8
        /*0104*/ 	.short	0x0100
        /*0106*/ 	.byte	0x08
	.zero		1


	//   ....[8]....
        /*0108*/ 	.word	0x000002d0
        /*010c*/ 	.word	0x000000ff
        /*0110*/ 	.word	0x00000020
        /*0114*/ 	.short	0x0100
        /*0116*/ 	.byte	0x08
	.zero		1


	//   ....[9]....
        /*0118*/ 	.word	0x000002e0
        /*011c*/ 	.word	0x000000ff
        /*0120*/ 	.word	0x000000b0
        /*0124*/ 	.short	0x0100
        /*0126*/ 	.byte	0x08
	.zero		1


	//   ....[10]....
        /*0128*/ 	.word	0x000002f0
        /*012c*/ 	.word	0x000000ff
        /*0130*/ 	.word	0x00000028
        /*0134*/ 	.short	0x0100
        /*0136*/ 	.byte	0x08
	.zero		1


	//   ....[11]....
        /*0138*/ 	.word	0x00000300
        /*013c*/ 	.word	0x000000ff
        /*0140*/ 	.word	0x000000b8
        /*0144*/ 	.short	0x0100
        /*0146*/ 	.byte	0x08
	.zero		1


	//   ....[12]....
        /*0148*/ 	.word	0x00000310
        /*014c*/ 	.word	0x000000ff
        /*0150*/ 	.word	0x00000030
        /*0154*/ 	.short	0x0100
        /*0156*/ 	.byte	0x08
	.zero		1


	//   ....[13]....
        /*0158*/ 	.word	0x00000320
        /*015c*/ 	.word	0x000000ff
        /*0160*/ 	.word	0x000000c0
        /*0164*/ 	.short	0x0100
        /*0166*/ 	.byte	0x08
	.zero		1


	//   ....[14]....
        /*0168*/ 	.word	0x00000330
        /*016c*/ 	.word	0x000000ff
        /*0170*/ 	.word	0x00000038
        /*0174*/ 	.short	0x0100
        /*0176*/ 	.byte	0x08
	.zero		1


	//   ....[15]....
        /*0178*/ 	.word	0x00000340
        /*017c*/ 	.word	0x000000ff
        /*0180*/ 	.word	0x000000c8
        /*0184*/ 	.short	0x0100
        /*0186*/ 	.byte	0x08
	.zero		1


	//   ....[16]....
        /*0188*/ 	.word	0x00000350
        /*018c*/ 	.word	0x000000ff
        /*0190*/ 	.word	0x00000040
        /*0194*/ 	.short	0x0100
        /*0196*/ 	.byte	0x08
	.zero		1


	//   ....[17]....
        /*0198*/ 	.word	0x00000360
        /*019c*/ 	.word	0x000000ff
        /*01a0*/ 	.word	0x000000d0
        /*01a4*/ 	.short	0x0100
        /*01a6*/ 	.byte	0x08
	.zero		1


	//   ....[18]....
        /*01a8*/ 	.word	0x00000370
        /*01ac*/ 	.word	0x000000ff
        /*01b0*/ 	.word	0x00000048
        /*01b4*/ 	.short	0x0100
        /*01b6*/ 	.byte	0x08
	.zero		1


	//   ....[19]....
        /*01b8*/ 	.word	0x00000380
        /*01bc*/ 	.word	0x000000ff
        /*01c0*/ 	.word	0x000000d8
        /*01c4*/ 	.short	0x0100
        /*01c6*/ 	.byte	0x08
	.zero		1


	//   ....[20]....
        /*01c8*/ 	.word	0x00000390
        /*01cc*/ 	.word	0x000000ff
        /*01d0*/ 	.word	0x00000050
        /*01d4*/ 	.short	0x0100
        /*01d6*/ 	.byte	0x08
	.zero		1


	//   ....[21]....
        /*01d8*/ 	.word	0x000003a0
        /*01dc*/ 	.word	0x000000ff
        /*01e0*/ 	.word	0x000000e0
        /*01e4*/ 	.short	0x0100
        /*01e6*/ 	.byte	0x08
	.zero		1


	//   ....[22]....
        /*01e8*/ 	.word	0x000003b0
        /*01ec*/ 	.word	0x000000ff
        /*01f0*/ 	.word	0x00000058
        /*01f4*/ 	.short	0x0100
        /*01f6*/ 	.byte	0x08
	.zero		1


	//   ....[23]....
        /*01f8*/ 	.word	0x000003c0
        /*01fc*/ 	.word	0x000000ff
        /*0200*/ 	.word	0x000000e8
        /*0204*/ 	.short	0x0100
        /*0206*/ 	.byte	0x08
	.zero		1


	//   ....[24]....
        /*0208*/ 	.word	0x000003d0
        /*020c*/ 	.word	0x000000ff
        /*0210*/ 	.word	0x00000060
        /*0214*/ 	.short	0x0100
        /*0216*/ 	.byte	0x08
	.zero		1


	//   ....[25]....
        /*0218*/ 	.word	0x000003e0
        /*021c*/ 	.word	0x000000ff
        /*0220*/ 	.word	0x000000f0
        /*0224*/ 	.short	0x0100
        /*0226*/ 	.byte	0x08
	.zero		1


	//   ....[26]....
        /*0228*/ 	.word	0x000003f0
        /*022c*/ 	.word	0x000000ff
        /*0230*/ 	.word	0x00000068
        /*0234*/ 	.short	0x0100
        /*0236*/ 	.byte	0x08
	.zero		1


	//   ....[27]....
        /*0238*/ 	.word	0x00000400
        /*023c*/ 	.word	0x000000ff
        /*0240*/ 	.word	0x000000f8
        /*0244*/ 	.short	0x0100
        /*0246*/ 	.byte	0x08
	.zero		1


	//   ....[28]....
        /*0248*/ 	.word	0x00000410
        /*024c*/ 	.word	0x000000ff
        /*0250*/ 	.word	0x00000070
        /*0254*/ 	.short	0x0100
        /*0256*/ 	.byte	0x08
	.zero		1


	//   ....[29]....
        /*0258*/ 	.word	0x00000420
        /*025c*/ 	.word	0x000000ff
        /*0260*/ 	.word	0x00000100
        /*0264*/ 	.short	0x0100
        /*0266*/ 	.byte	0x08
	.zero		1


	//   ....[30]....
        /*0268*/ 	.word	0x00000430
        /*026c*/ 	.word	0x000000ff
        /*0270*/ 	.word	0x00000078
        /*0274*/ 	.short	0x0100
        /*0276*/ 	.byte	0x08
	.zero		1


	//   ....[31]....
        /*0278*/ 	.word	0x00000440
        /*027c*/ 	.word	0x000000ff
        /*0280*/ 	.word	0x00000108
        /*0284*/ 	.short	0x0100
        /*0286*/ 	.byte	0x08
	.zero		1


	//   ....[32]....
        /*0288*/ 	.word	0x00000450
        /*028c*/ 	.word	0x000000ff
        /*0290*/ 	.word	0x00000080
        /*0294*/ 	.short	0x0100
        /*0296*/ 	.byte	0x08
	.zero		1


	//   ....[33]....
        /*0298*/ 	.word	0x00000460
        /*029c*/ 	.word	0x000000ff
        /*02a0*/ 	.word	0x00000110
        /*02a4*/ 	.short	0x0100
        /*02a6*/ 	.byte	0x08
	.zero		1


	//   ....[34]....
        /*02a8*/ 	.word	0x00000470
        /*02ac*/ 	.word	0x000000ff
        /*02b0*/ 	.word	0x00000088
        /*02b4*/ 	.short	0x0100
        /*02b6*/ 	.byte	0x08
	.zero		1


	//   ....[35]....
        /*02b8*/ 	.word	0x00000480
        /*02bc*/ 	.word	0x000000ff
        /*02c0*/ 	.word	0x00000118
        /*02c4*/ 	.short	0x0100
        /*02c6*/ 	.byte	0x08
	.zero		1


	//   ....[36]....
        /*02c8*/ 	.word	0x000008b0
        /*02cc*/ 	.word	0x000000ff
        /*02d0*/ 	.word	0x00000130
        /*02d4*/ 	.short	0x0100
        /*02d6*/ 	.byte	0x06
	.zero		1


	//   ....[37]....
        /*02d8*/ 	.word	0x00000920
        /*02dc*/ 	.word	0x000000ff
        /*02e0*/ 	.word	0x00000138
        /*02e4*/ 	.short	0x0100
        /*02e6*/ 	.byte	0x06
	.zero		1


	//   ....[38]....
        /*02e8*/ 	.word	0x00001640
        /*02ec*/ 	.word	0x00000003
        /*02f0*/ 	.word	0x00000000
        /*02f4*/ 	.short	0x010a
        /*02f6*/ 	.byte	0x3f
	.zero		1


	//   ....[39]....
        /*02f8*/ 	.word	0x00001680
        /*02fc*/ 	.word	0x00000003
        /*0300*/ 	.word	0x00000000
        /*0304*/ 	.short	0x010a
        /*0306*/ 	.byte	0x3f
	.zero		1


	//   ....[40]....
        /*0308*/ 	.word	0x000018e0
        /*030c*/ 	.word	0x00000005
        /*0310*/ 	.word	0x00000000
        /*0314*/ 	.short	0x010a
        /*0316*/ 	.byte	0x3f
	.zero		1


	//   ....[41]....
        /*0318*/ 	.word	0x00001920
        /*031c*/ 	.word	0x00000005
        /*0320*/ 	.word	0x00000000
        /*0324*/ 	.short	0x010a
        /*0326*/ 	.byte	0x3f
	.zero		1


	//   ....[42]....
        /*0328*/ 	.word	0x00001a10
        /*032c*/ 	.word	0x00000004
        /*0330*/ 	.word	0x00000000
        /*0334*/ 	.short	0x0101
        /*0336*/ 	.byte	0x3f
	.zero		1


	//   ....[43]....
        /*0338*/ 	.word	0x00001c30
        /*033c*/ 	.word	0x00000000
        /*0340*/ 	.word	0x00000000
        /*0344*/ 	.short	0x0101
        /*0346*/ 	.byte	0x3f
	.zero		1


	//   ....[44]....
        /*0348*/ 	.word	0x00009140
        /*034c*/ 	.word	0x00000017
        /*0350*/ 	.word	0x00000090
        /*0354*/ 	.short	0x010a
        /*0356*/ 	.byte	0x3f
	.zero		1


	//   ....[45]....
        /*0358*/ 	.word	0x000094b0
        /*035c*/ 	.word	0x00000003
        /*0360*/ 	.word	0x00000138
        /*0364*/ 	.short	0x0101
        /*0366*/ 	.byte	0x3f
	.zero		1


	//   ....[46]....
        /*0368*/ 	.word	0x00009c10
        /*036c*/ 	.word	0x00000007
        /*0370*/ 	.word	0x00000000
        /*0374*/ 	.short	0x010a
        /*0376*/ 	.byte	0x3f
	.zero		1


	//   ....[47]....
        /*0378*/ 	.word	0x00009c90
        /*037c*/ 	.word	0x00000008
        /*0380*/ 	.word	0x00000000
        /*0384*/ 	.short	0x010a
        /*0386*/ 	.byte	0x3f
	.zero		1


	//   ....[48]....
        /*0388*/ 	.word	0x00009d20
        /*038c*/ 	.word	0x00000009
        /*0390*/ 	.word	0x00000000
        /*0394*/ 	.short	0x010a
        /*0396*/ 	.byte	0x3f
	.zero		1


	//   ....[49]....
        /*0398*/ 	.word	0x00009db0
        /*039c*/ 	.word	0x00000008
        /*03a0*/ 	.word	0x00000000
        /*03a4*/ 	.short	0x010a
        /*03a6*/ 	.byte	0x3f
	.zero		1


	//   ....[50]....
        /*03a8*/ 	.word	0x00009e40
        /*03ac*/ 	.word	0x00000009
        /*03b0*/ 	.word	0x00000000
        /*03b4*/ 	.short	0x010a
        /*03b6*/ 	.byte	0x3f
	.zero		1


	//   ....[51]....
        /*03b8*/ 	.word	0x00009ed0
        /*03bc*/ 	.word	0x00000008
        /*03c0*/ 	.word	0x00000000
        /*03c4*/ 	.short	0x010a
        /*03c6*/ 	.byte	0x3f
	.zero		1


	//   ....[52]....
        /*03c8*/ 	.word	0x00009f60
        /*03cc*/ 	.word	0x00000009
        /*03d0*/ 	.word	0x00000000
        /*03d4*/ 	.short	0x010a
        /*03d6*/ 	.byte	0x3f
	.zero		1


	//   ....[53]....
        /*03d8*/ 	.word	0x00009ff0
        /*03dc*/ 	.word	0x00000008
        /*03e0*/ 	.word	0x00000000
        /*03e4*/ 	.short	0x010a
        /*03e6*/ 	.byte	0x3f
	.zero		1


	//   ....[54]....
        /*03e8*/ 	.word	0x0000a080
        /*03ec*/ 	.word	0x00000009
        /*03f0*/ 	.word	0x00000000
        /*03f4*/ 	.short	0x010a
        /*03f6*/ 	.byte	0x3f
	.zero		1


	//   ....[55]....
        /*03f8*/ 	.word	0x0000a110
        /*03fc*/ 	.word	0x00000008
        /*0400*/ 	.word	0x00000000
        /*0404*/ 	.short	0x010a
        /*0406*/ 	.byte	0x3f
	.zero		1


	//   ....[56]....
        /*0408*/ 	.word	0x0000a1a0
        /*040c*/ 	.word	0x00000009
        /*0410*/ 	.word	0x00000000
        /*0414*/ 	.short	0x010a
        /*0416*/ 	.byte	0x3f
	.zero		1


	//   ....[57]....
        /*0418*/ 	.word	0x0000a230
        /*041c*/ 	.word	0x00000008
        /*0420*/ 	.word	0x00000000
        /*0424*/ 	.short	0x010a
        /*0426*/ 	.byte	0x3f
	.zero		1


	//   ....[58]....
        /*0428*/ 	.word	0x0000a2c0
        /*042c*/ 	.word	0x00000009
        /*0430*/ 	.word	0x00000000
        /*0434*/ 	.short	0x010a
        /*0436*/ 	.byte	0x3f
	.zero		1


	//   ....[59]....
        /*0438*/ 	.word	0x0000a350
        /*043c*/ 	.word	0x00000008
        /*0440*/ 	.word	0x00000000
        /*0444*/ 	.short	0x010a
        /*0446*/ 	.byte	0x3f
	.zero		1


	//   ....[60]....
        /*0448*/ 	.word	0x0000a3e0
        /*044c*/ 	.word	0x00000009
        /*0450*/ 	.word	0x00000000
        /*0454*/ 	.short	0x010a
        /*0456*/ 	.byte	0x3f
	.zero		1


	//   ....[61]....
        /*0458*/ 	.word	0x0000a470
        /*045c*/ 	.word	0x00000008
        /*0460*/ 	.word	0x00000000
        /*0464*/ 	.short	0x010a
        /*0466*/ 	.byte	0x3f
	.zero		1


	//   ....[62]....
        /*0468*/ 	.word	0x0000a500
        /*046c*/ 	.word	0x0000000b
        /*0470*/ 	.word	0x00000000
        /*0474*/ 	.short	0x010a
        /*0476*/ 	.byte	0x3f
	.zero		1


	//   ....[63]....
        /*0478*/ 	.word	0x0000a590
        /*047c*/ 	.word	0x00000003
        /*0480*/ 	.word	0x00000000
        /*0484*/ 	.short	0x010a
        /*0486*/ 	.byte	0x3f
	.zero		1


	//   ....[64]....
        /*0488*/ 	.word	0x0000a5f0
        /*048c*/ 	.word	0x00000003
        /*0490*/ 	.word	0x00000000
        /*0494*/ 	.short	0x010a
        /*0496*/ 	.byte	0x3f
	.zero		1


	//   ....[65]....
        /*0498*/ 	.word	0x0000a640
        /*049c*/ 	.word	0x00000005
        /*04a0*/ 	.word	0x00000000
        /*04a4*/ 	.short	0x010a
        /*04a6*/ 	.byte	0x3f
	.zero		1


	//   ....[66]....
        /*04a8*/ 	.word	0x0000a710
        /*04ac*/ 	.word	0x00000017
        /*04b0*/ 	.word	0x00000090
        /*04b4*/ 	.short	0x010a
        /*04b6*/ 	.byte	0x3f
	.zero		1


	//   ....[67]....
        /*04b8*/ 	.word	0x0000a7e0
        /*04bc*/ 	.word	0x00000007
        /*04c0*/ 	.word	0x00000000
        /*04c4*/ 	.short	0x010a
        /*04c6*/ 	.byte	0x3f
	.zero		1


	//   ....[68]....
        /*04c8*/ 	.word	0x0000a830
        /*04cc*/ 	.word	0x00000008
        /*04d0*/ 	.word	0x00000000
        /*04d4*/ 	.short	0x010a
        /*04d6*/ 	.byte	0x3f
	.zero		1


	//   ....[69]....
        /*04d8*/ 	.word	0x0000a880
        /*04dc*/ 	.word	0x00000009
        /*04e0*/ 	.word	0x00000000
        /*04e4*/ 	.short	0x010a
        /*04e6*/ 	.byte	0x3f
	.zero		1


	//   ....[70]....
        /*04e8*/ 	.word	0x0000a8d0
        /*04ec*/ 	.word	0x00000008
        /*04f0*/ 	.word	0x00000000
        /*04f4*/ 	.short	0x010a
        /*04f6*/ 	.byte	0x3f
	.zero		1


	//   ....[71]....
        /*04f8*/ 	.word	0x0000a920
        /*04fc*/ 	.word	0x00000009
        /*0500*/ 	.word	0x00000000
        /*0504*/ 	.short	0x010a
        /*0506*/ 	.byte	0x3f
	.zero		1


	//   ....[72]....
        /*0508*/ 	.word	0x0000a970
        /*050c*/ 	.word	0x00000008
        /*0510*/ 	.word	0x00000000
        /*0514*/ 	.short	0x010a
        /*0516*/ 	.byte	0x3f
	.zero		1


	//   ....[73]....
        /*0518*/ 	.word	0x0000a9c0
        /*051c*/ 	.word	0x00000009
        /*0520*/ 	.word	0x00000000
        /*0524*/ 	.short	0x010a
        /*0526*/ 	.byte	0x3f
	.zero		1


	//   ....[74]....
        /*0528*/ 	.word	0x0000aa10
        /*052c*/ 	.word	0x00000008
        /*0530*/ 	.word	0x00000000
        /*0534*/ 	.short	0x010a
        /*0536*/ 	.byte	0x3f
	.zero		1


	//   ....[75]....
        /*0538*/ 	.word	0x0000aa60
        /*053c*/ 	.word	0x00000009
        /*0540*/ 	.word	0x00000000
        /*0544*/ 	.short	0x010a
        /*0546*/ 	.byte	0x3f
	.zero		1


	//   ....[76]....
        /*0548*/ 	.word	0x0000aab0
        /*054c*/ 	.word	0x00000008
        /*0550*/ 	.word	0x00000000
        /*0554*/ 	.short	0x010a
        /*0556*/ 	.byte	0x3f
	.zero		1


	//   ....[77]....
        /*0558*/ 	.word	0x0000ab00
        /*055c*/ 	.word	0x00000009
        /*0560*/ 	.word	0x00000000
        /*0564*/ 	.short	0x010a
        /*0566*/ 	.byte	0x3f
	.zero		1


	//   ....[78]....
        /*0568*/ 	.word	0x0000ab50
        /*056c*/ 	.word	0x00000008
        /*0570*/ 	.word	0x00000000
        /*0574*/ 	.short	0x010a
        /*0576*/ 	.byte	0x3f
	.zero		1


	//   ....[79]....
        /*0578*/ 	.word	0x0000aba0
        /*057c*/ 	.word	0x00000009
        /*0580*/ 	.word	0x00000000
        /*0584*/ 	.short	0x010a
        /*0586*/ 	.byte	0x3f
	.zero		1


	//   ....[80]....
        /*0588*/ 	.word	0x0000abf0
        /*058c*/ 	.word	0x00000008
        /*0590*/ 	.word	0x00000000
        /*0594*/ 	.short	0x010a
        /*0596*/ 	.byte	0x3f
	.zero		1


	//   ....[81]....
        /*0598*/ 	.word	0x0000ac40
        /*059c*/ 	.word	0x00000009
        /*05a0*/ 	.word	0x00000000
        /*05a4*/ 	.short	0x010a
        /*05a6*/ 	.byte	0x3f
	.zero		1


	//   ....[82]....
        /*05a8*/ 	.word	0x0000ac90
        /*05ac*/ 	.word	0x00000008
        /*05b0*/ 	.word	0x00000000
        /*05b4*/ 	.short	0x010a
        /*05b6*/ 	.byte	0x3f
	.zero		1


	//   ....[83]....
        /*05b8*/ 	.word	0x0000ace0
        /*05bc*/ 	.word	0x0000000b
        /*05c0*/ 	.word	0x00000000
        /*05c4*/ 	.short	0x010a
        /*05c6*/ 	.byte	0x3f
	.zero		1


	//----- nvinfo : EIATTR_NUM_MBARRIERS
	.align		4
.L_35:
        /*05c8*/ 	.byte	0x03, 0x38
        /*05ca*/ 	.short	0x0026


	//----- nvinfo : EIATTR_EXIT_INSTR_OFFSETS
	.align		4
        /*05cc*/ 	.byte	0x04, 0x1c
        /*05ce*/ 	.short	(.L_37 - .L_36)


	//   ....[0]....
.L_36:
        /*05d0*/ 	.word	0x00000ad0


	//   ....[1]....
        /*05d4*/ 	.word	0x000012f0


	//   ....[2]....
        /*05d8*/ 	.word	0x00008850


	//   ....[3]....
        /*05dc*/ 	.word	0x00008db0


	//   ....[4]....
        /*05e0*/ 	.word	0x0000a5e0


	//----- nvinfo : EIATTR_MAX_THREADS
	.align		4
.L_37:
        /*05e4*/ 	.byte	0x04, 0x05
        /*05e6*/ 	.short	(.L_39 - .L_38)
.L_38:
        /*05e8*/ 	.word	0x00000180
        /*05ec*/ 	.word	0x00000001
        /*05f0*/ 	.word	0x00000001


	//----- nvinfo : EIATTR_CRS_STACK_SIZE
	.align		4
.L_39:
        /*05f4*/ 	.byte	0x04, 0x1e
        /*05f6*/ 	.short	(.L_41 - .L_40)
.L_40:
        /*05f8*/ 	.word	0x00000000


	//----- nvinfo : EIATTR_CBANK_PARAM_SIZE
	.align		4
.L_41:
        /*05fc*/ 	.byte	0x03, 0x19
        /*05fe*/ 	.short	0x0470


	//----- nvinfo : EIATTR_PARAM_CBANK
	.align		4
        /*0600*/ 	.byte	0x04, 0x0a
        /*0602*/ 	.short	(.L_43 - .L_42)
	.align		4
.L_42:
        /*0604*/ 	.word	index@(.nv.constant0._ZN7cutlass13device_kernelINS_4gemm6kernel13GemmUniversalIN4cute5tupleIJiiiiEEENS1_10collective13CollectiveMmaINS1_34MainloopSm90TmaGmmaWarpSpecializedILi18ENS5_IJNS4_1CILi1EEENSA_ILi4EEESB_EEENS1_35KernelTmaWarpSpecializedCooperativeEEENS5_IJNSA_ILi128EEENSA_ILi256EEENSA_ILi32EEEEEEaNS5_IJlSB_lEEEaSK_NS4_8TiledMMAINS4_8MMA_AtomIJNS4_4SM904GMMA27MMA_64x256x32_S32S8S8_SS_TNEEEENS4_6LayoutINS5_IJNSA_ILi2EEESB_SB_EEENS5_IJSB_NSA_ILi0EEESU_EEEEENS5_IJNS4_10UnderscoreESX_SX_EEEEENS4_23SM90_TMA_LOAD_MULTICASTENS4_14ComposedLayoutINS4_7SwizzleILi1ELi4ELi3EEENS4_18smem_ptr_flag_bitsILi8EEENSR_INS5_IJNSA_ILi8EEESI_EEENS5_IJSI_SB_EEEEEEEvNS4_8identityENS4_13SM90_TMA_LOADES1A_vS1B_EENS_8epilogue10collective6detail29Sm90TmaWarpSpecializedAdapterINS1F_15DefaultEpilogueIaSK_SK_NS1E_6thread17LinearCombinationIaLi1EiiLNS1J_9ScaleType4KindE0ELNS_15FloatRoundStyleE2EaEENS1_15EpilogueDefaultEEEEEvvEEEEvNT_6ParamsE)
        /*0608*/ 	.short	0x0210
        /*060a*/ 	.short	0x0470


	//----- nvinfo : EIATTR_SW_WAR
	.align		4
.L_43:
        /*060c*/ 	.byte	0x04, 0x36
        /*060e*/ 	.short	(.L_45 - .L_44)
.L_44:
        /*0610*/ 	.word	0x00000008
.L_45:


//--------------------- .nv.callgraph             --------------------------
	.section	.nv.callgraph,"",@"SHT_CUDA_CALLGRAPH"
	.align	4
	.sectionentsize	8
	.align		4
        /*0000*/ 	.word	0x00000000
	.align		4
        /*0004*/ 	.word	0xffffffff
	.align		4
        /*0008*/ 	.word	index@(_ZN7cutlass13device_kernelINS_4gemm6kernel13GemmUniversalIN4cute5tupleIJiiiiEEENS1_10collective13CollectiveMmaINS1_34MainloopSm90TmaGmmaWarpSpecializedILi18ENS5_IJNS4_1CILi1EEENSA_ILi4EEESB_EEENS1_35KernelTmaWarpSpecializedCooperativeEEENS5_IJNSA_ILi128EEENSA_ILi256EEENSA_ILi32EEEEEEaNS5_IJlSB_lEEEaSK_NS4_8TiledMMAINS4_8MMA_AtomIJNS4_4SM904GMMA27MMA_64x256x32_S32S8S8_SS_TNEEEENS4_6LayoutINS5_IJNSA_ILi2EEESB_SB_EEENS5_IJSB_NSA_ILi0EEESU_EEEEENS5_IJNS4_10UnderscoreESX_SX_EEEEENS4_23SM90_TMA_LOAD_MULTICASTENS4_14ComposedLayoutINS4_7SwizzleILi1ELi4ELi3EEENS4_18smem_ptr_flag_bitsILi8EEENSR_INS5_IJNSA_ILi8EEESI_EEENS5_IJSI_SB_EEEEEEEvNS4_8identityENS4_13SM90_TMA_LOADES1A_vS1B_EENS_8epilogue10collective6detail29Sm90TmaWarpSpecializedAdapterINS1F_15DefaultEpilogueIaSK_SK_NS1E_6thread17LinearCombinationIaLi1EiiLNS1J_9ScaleType4KindE0ELNS_15FloatRoundStyleE2EaEENS1_15EpilogueDefaultEEEEEvvEEEEvNT_6ParamsE)
	.align		4
        /*000c*/ 	.word	index@(__assertfail)
	.align		4
        /*0010*/ 	.word	0x00000000
	.align		4
        /*0014*/ 	.word	0xfffffffe
	.align		4
        /*0018*/ 	.word	0x00000000
	.align		4
        /*001c*/ 	.word	0xfffffffd
	.align		4
        /*0020*/ 	.word	0x00000000
	.align		4
        /*0024*/ 	.word	0xfffffffc


//--------------------- .nv.constant4             --------------------------
	.section	.nv.constant4,"a",@progbits
	.align	8
	.align		8
.nv.constant4:
        /*0000*/ 	.dword	__assertfail
	.align		8
        /*0008*/ 	.dword	__unnamed_1
	.align		8
        /*0010*/ 	.dword	_ZN40_INTERNAL_fcc96eaa_4_k_cu_da49b7d2_284174cuda3std3__45__cpo5beginE
	.align		8
        /*0018*/ 	.dword	_ZN40_INTERNAL_fcc96eaa_4_k_cu_da49b7d2_284174cuda3std3__45__cpo3endE
	.align		8
        /*0020*/ 	.dword	_ZN40_INTERNAL_fcc96eaa_4_k_cu_da49b7d2_284174cuda3std3__45__cpo6cbeginE
	.align		8
        /*0028*/ 	.dword	_ZN40_INTERNAL_fcc96eaa_4_k_cu_da49b7d2_284174cuda3std3__45__cpo4cendE
	.align		8
        /*0030*/ 	.dword	_ZN40_INTERNAL_fcc96eaa_4_k_cu_da49b7d2_284174cuda3std3__442_GLOBAL__N__fcc96eaa_4_k_cu_da49b7d2_284176ignoreE
	.align		8
        /*0038*/ 	.dword	_ZN40_INTERNAL_fcc96eaa_4_k_cu_da49b7d2_284174cuda3std3__419piecewise_constructE
	.align		8
        /*0040*/ 	.dword	_ZN40_INTERNAL_fcc96eaa_4_k_cu_da49b7d2_284174cuda3std3__48in_placeE
	.align		8
        /*0048*/ 	.dword	_ZN40_INTERNAL_fcc96eaa_4_k_cu_da49b7d2_284174cuda3std6ranges3__45__cpo4swapE
	.align		8
        /*0050*/ 	.dword	_ZN40_INTERNAL_fcc96eaa_4_k_cu_da49b7d2_284174cuda3std6ranges3__45__cpo9iter_moveE
	.align		8
        /*0058*/ 	.dword	_ZN40_INTERNAL_fcc96eaa_4_k_cu_da49b7d2_284174cute7productE
	.align		8
        /*0060*/ 	.dword	_ZN40_INTERNAL_fcc96eaa_4_k_cu_da49b7d2_284174cute1_E
	.align		8
        /*0068*/ 	.dword	$str$22
	.align		8
        /*0070*/ 	.dword	$str$23


//--------------------- .text._ZN7cutlass13device_kernelINS_4gemm6kernel13GemmUniversalIN4cute5tupleIJiiiiEEENS1_10collective13CollectiveMmaINS1_34MainloopSm90TmaGmmaWarpSpecializedILi18ENS5_IJNS4_1CILi1EEENSA_ILi4EEESB_EEENS1_35KernelTmaWarpSpecializedCooperativeEEENS5_IJNSA_ILi128EEENSA_ILi256EEENSA_ILi32EEEEEEaNS5_IJlSB_lEEEaSK_NS4_8TiledMMAINS4_8MMA_AtomIJNS4_4SM904GMMA27MMA_64x256x32_S32S8S8_SS_TNEEEENS4_6LayoutINS5_IJNSA_ILi2EEESB_SB_EEENS5_IJSB_NSA_ILi0EEESU_EEEEENS5_IJNS4_10UnderscoreESX_SX_EEEEENS4_23SM90_TMA_LOAD_MULTICASTENS4_14ComposedLayoutINS4_7SwizzleILi1ELi4ELi3EEENS4_18smem_ptr_flag_bitsILi8EEENSR_INS5_IJNSA_ILi8EEESI_EEENS5_IJSI_SB_EEEEEEEvNS4_8identityENS4_13SM90_TMA_LOADES1A_vS1B_EENS_8epilogue10collective6detail29Sm90TmaWarpSpecializedAdapterINS1F_15DefaultEpilogueIaSK_SK_NS1E_6thread17LinearCombinationIaLi1EiiLNS1J_9ScaleType4KindE0ELNS_15FloatRoundStyleE2EaEENS1_15EpilogueDefaultEEEEEvvEEEEvNT_6ParamsE --------------------------
	.section	.text._ZN7cutlass13device_kernelINS_4gemm6kernel13GemmUniversalIN4cute5tupleIJiiiiEEENS1_10collective13CollectiveMmaINS1_34MainloopSm90TmaGmmaWarpSpecializedILi18ENS5_IJNS4_1CILi1EEENSA_ILi4EEESB_EEENS1_35KernelTmaWarpSpecializedCooperativeEEENS5_IJNSA_ILi128EEENSA_ILi256EEENSA_ILi32EEEEEEaNS5_IJlSB_lEEEaSK_NS4_8TiledMMAINS4_8MMA_AtomIJNS4_4SM904GMMA27MMA_64x256x32_S32S8S8_SS_TNEEEENS4_6LayoutINS5_IJNSA_ILi2EEESB_SB_EEENS5_IJSB_NSA_ILi0EEESU_EEEEENS5_IJNS4_10UnderscoreESX_SX_EEEEENS4_23SM90_TMA_LOAD_MULTICASTENS4_14ComposedLayoutINS4_7SwizzleILi1ELi4ELi3EEENS4_18smem_ptr_flag_bitsILi8EEENSR_INS5_IJNSA_ILi8EEESI_EEENS5_IJSI_SB_EEEEEEEvNS4_8identityENS4_13SM90_TMA_LOADES1A_vS1B_EENS_8epilogue10collective6detail29Sm90TmaWarpSpecializedAdapterINS1F_15DefaultEpilogueIaSK_SK_NS1E_6thread17LinearCombinationIaLi1EiiLNS1J_9ScaleType4KindE0ELNS_15FloatRoundStyleE2EaEENS1_15EpilogueDefaultEEEEEvvEEEEvNT_6ParamsE,"ax",@progbits
	.align	128
.text._ZN7cutlass13device_kernelINS_4gemm6kernel13GemmUniversalIN4cute5tupleIJiiiiEEENS1_10collective13CollectiveMmaINS1_34MainloopSm90TmaGmmaWarpSpecializedILi18ENS5_IJNS4_1CILi1EEENSA_ILi4EEESB_EEENS1_35KernelTmaWarpSpecializedCooperativeEEENS5_IJNSA_ILi128EEENSA_ILi256EEENSA_ILi32EEEEEEaNS5_IJlSB_lEEEaSK_NS4_8TiledMMAINS4_8MMA_AtomIJNS4_4SM904GMMA27MMA_64x256x32_S32S8S8_SS_TNEEEENS4_6LayoutINS5_IJNSA_ILi2EEESB_SB_EEENS5_IJSB_NSA_ILi0EEESU_EEEEENS5_IJNS4_10UnderscoreESX_SX_EEEEENS4_23SM90_TMA_LOAD_MULTICASTENS4_14ComposedLayoutINS4_7SwizzleILi1ELi4ELi3EEENS4_18smem_ptr_flag_bitsILi8EEENSR_INS5_IJNSA_ILi8EEESI_EEENS5_IJSI_SB_EEEEEEEvNS4_8identityENS4_13SM90_TMA_LOADES1A_vS1B_EENS_8epilogue10collective6detail29Sm90TmaWarpSpecializedAdapterINS1F_15DefaultEpilogueIaSK_SK_NS1E_6thread17LinearCombinationIaLi1EiiLNS1J_9ScaleType4KindE0ELNS_15FloatRoundStyleE2EaEENS1_15EpilogueDefaultEEEEEvvEEEEvNT_6ParamsE:
        .type           _ZN7cutlass13device_kernelINS_4gemm6kernel13GemmUniversalIN4cute5tupleIJiiiiEEENS1_10collective13CollectiveMmaINS1_34MainloopSm90TmaGmmaWarpSpecializedILi18ENS5_IJNS4_1CILi1EEENSA_ILi4EEESB_EEENS1_35KernelTmaWarpSpecializedCooperativeEEENS5_IJNSA_ILi128EEENSA_ILi256EEENSA_ILi32EEEEEEaNS5_IJlSB_lEEEaSK_NS4_8TiledMMAINS4_8MMA_AtomIJNS4_4SM904GMMA27MMA_64x256x32_S32S8S8_SS_TNEEEENS4_6LayoutINS5_IJNSA_ILi2EEESB_SB_EEENS5_IJSB_NSA_ILi0EEESU_EEEEENS5_IJNS4_10UnderscoreESX_SX_EEEEENS4_23SM90_TMA_LOAD_MULTICASTENS4_14ComposedLayoutINS4_7SwizzleILi1ELi4ELi3EEENS4_18smem_ptr_flag_bitsILi8EEENSR_INS5_IJNSA_ILi8EEESI_EEENS5_IJSI_SB_EEEEEEEvNS4_8identityENS4_13SM90_TMA_LOADES1A_vS1B_EENS_8epilogue10collective6detail29Sm90TmaWarpSpecializedAdapterINS1F_15DefaultEpilogueIaSK_SK_NS1E_6thread17LinearCombinationIaLi1EiiLNS1J_9ScaleType4KindE0ELNS_15FloatRoundStyleE2EaEENS1_15EpilogueDefaultEEEEEvvEEEEvNT_6ParamsE,@function
        .size           _ZN7cutlass13device_kernelINS_4gemm6kernel13GemmUniversalIN4cute5tupleIJiiiiEEENS1_10collective13CollectiveMmaINS1_34MainloopSm90TmaGmmaWarpSpecializedILi18ENS5_IJNS4_1CILi1EEENSA_ILi4EEESB_EEENS1_35KernelTmaWarpSpecializedCooperativeEEENS5_IJNSA_ILi128EEENSA_ILi256EEENSA_ILi32EEEEEEaNS5_IJlSB_lEEEaSK_NS4_8TiledMMAINS4_8MMA_AtomIJNS4_4SM904GMMA27MMA_64x256x32_S32S8S8_SS_TNEEEENS4_6LayoutINS5_IJNSA_ILi2EEESB_SB_EEENS5_IJSB_NSA_ILi0EEESU_EEEEENS5_IJNS4_10UnderscoreESX_SX_EEEEENS4_23SM90_TMA_LOAD_MULTICASTENS4_14ComposedLayoutINS4_7SwizzleILi1ELi4ELi3EEENS4_18smem_ptr_flag_bitsILi8EEENSR_INS5_IJNSA_ILi8EEESI_EEENS5_IJSI_SB_EEEEEEEvNS4_8identityENS4_13SM90_TMA_LOADES1A_vS1B_EENS_8epilogue10collective6detail29Sm90TmaWarpSpecializedAdapterINS1F_15DefaultEpilogueIaSK_SK_NS1E_6thread17LinearCombinationIaLi1EiiLNS1J_9ScaleType4KindE0ELNS_15FloatRoundStyleE2EaEENS1_15EpilogueDefaultEEEEEvvEEEEvNT_6ParamsE,(.L_x_360 - _ZN7cutlass13device_kernelINS_4gemm6kernel13GemmUniversalIN4cute5tupleIJiiiiEEENS1_10collective13CollectiveMmaINS1_34MainloopSm90TmaGmmaWarpSpecializedILi18ENS5_IJNS4_1CILi1EEENSA_ILi4EEESB_EEENS1_35KernelTmaWarpSpecializedCooperativeEEENS5_IJNSA_ILi128EEENSA_ILi256EEENSA_ILi32EEEEEEaNS5_IJlSB_lEEEaSK_NS4_8TiledMMAINS4_8MMA_AtomIJNS4_4SM904GMMA27MMA_64x256x32_S32S8S8_SS_TNEEEENS4_6LayoutINS5_IJNSA_ILi2EEESB_SB_EEENS5_IJSB_NSA_ILi0EEESU_EEEEENS5_IJNS4_10UnderscoreESX_SX_EEEEENS4_23SM90_TMA_LOAD_MULTICASTENS4_14ComposedLayoutINS4_7SwizzleILi1ELi4ELi3EEENS4_18smem_ptr_flag_bitsILi8EEENSR_INS5_IJNSA_ILi8EEESI_EEENS5_IJSI_SB_EEEEEEEvNS4_8identityENS4_13SM90_TMA_LOADES1A_vS1B_EENS_8epilogue10collective6detail29Sm90TmaWarpSpecializedAdapterINS1F_15DefaultEpilogueIaSK_SK_NS1E_6thread17LinearCombinationIaLi1EiiLNS1J_9ScaleType4KindE0ELNS_15FloatRoundStyleE2EaEENS1_15EpilogueDefaultEEEEEvvEEEEvNT_6ParamsE)
        .other          _ZN7cutlass13device_kernelINS_4gemm6kernel13GemmUniversalIN4cute5tupleIJiiiiEEENS1_10collective13CollectiveMmaINS1_34MainloopSm90TmaGmmaWarpSpecializedILi18ENS5_IJNS4_1CILi1EEENSA_ILi4EEESB_EEENS1_35KernelTmaWarpSpecializedCooperativeEEENS5_IJNSA_ILi128EEENSA_ILi256EEENSA_ILi32EEEEEEaNS5_IJlSB_lEEEaSK_NS4_8TiledMMAINS4_8MMA_AtomIJNS4_4SM904GMMA27MMA_64x256x32_S32S8S8_SS_TNEEEENS4_6LayoutINS5_IJNSA_ILi2EEESB_SB_EEENS5_IJSB_NSA_ILi0EEESU_EEEEENS5_IJNS4_10UnderscoreESX_SX_EEEEENS4_23SM90_TMA_LOAD_MULTICASTENS4_14ComposedLayoutINS4_7SwizzleILi1ELi4ELi3EEENS4_18smem_ptr_flag_bitsILi8EEENSR_INS5_IJNSA_ILi8EEESI_EEENS5_IJSI_SB_EEEEEEEvNS4_8identityENS4_13SM90_TMA_LOADES1A_vS1B_EENS_8epilogue10collective6detail29Sm90TmaWarpSpecializedAdapterINS1F_15DefaultEpilogueIaSK_SK_NS1E_6thread17LinearCombinationIaLi1EiiLNS1J_9ScaleType4KindE0ELNS_15FloatRoundStyleE2EaEENS1_15EpilogueDefaultEEEEEvvEEEEvNT_6ParamsE,@"STO_CUDA_ENTRY STV_DEFAULT"
_ZN7cutlass13device_kernelINS_4gemm6kernel13GemmUniversalIN4cute5tupleIJiiiiEEENS1_10collective13CollectiveMmaINS1_34MainloopSm90TmaGmmaWarpSpecializedILi18ENS5_IJNS4_1CILi1EEENSA_ILi4EEESB_EEENS1_35KernelTmaWarpSpecializedCooperativeEEENS5_IJNSA_ILi128EEENSA_ILi256EEENSA_ILi32EEEEEEaNS5_IJlSB_lEEEaSK_NS4_8TiledMMAINS4_8MMA_AtomIJNS4_4SM904GMMA27MMA_64x256x32_S32S8S8_SS_TNEEEENS4_6LayoutINS5_IJNSA_ILi2EEESB_SB_EEENS5_IJSB_NSA_ILi0EEESU_EEEEENS5_IJNS4_10UnderscoreESX_SX_EEEEENS4_23SM90_TMA_LOAD_MULTICASTENS4_14ComposedLayoutINS4_7SwizzleILi1ELi4ELi3EEENS4_18smem_ptr_flag_bitsILi8EEENSR_INS5_IJNSA_ILi8EEESI_EEENS5_IJSI_SB_EEEEEEEvNS4_8identityENS4_13SM90_TMA_LOADES1A_vS1B_EENS_8epilogue10collective6detail29Sm90TmaWarpSpecializedAdapterINS1F_15DefaultEpilogueIaSK_SK_NS1E_6thread17LinearCombinationIaLi1EiiLNS1J_9ScaleType4KindE0ELNS_15FloatRoundStyleE2EaEENS1_15EpilogueDefaultEEEEEvvEEEEvNT_6ParamsE:
[----:B------:R-:W0:Y:S01]  /*0000*/  LDC R1, c[0x0][0x28] ;  /* 0x00000a00ff017b82 */ /* 0x000e220000000800 */
[----:B------:R-:W1:Y:S01]  /*0010*/  S2R R18, SR_TID.X ;  /* 0x0000000000127919 */ /* 0x000e620000002100 */
[----:B------:R-:W-:Y:S01]  /*0020*/  ELECT P0, URZ, PT ;  /* 0x00000000003f782f */ /* 0x000fe20003800000 */
[----:B------:R-:W-:Y:S01]  /*0030*/  BSSY B0, `(.L_x_0) ;  /* 0x000000f000007945 */ /* 0x000fe20003800000 */
[--C-:B-1----:R-:W-:Y:S02]  /*0040*/  SHF.R.U32.HI R0, RZ, 0x5, R18.reuse ;  /* 0x00000005ff007819 */ /* 0x102fe40000011612 */
[----:B------:R-:W-:-:S03]  /*0050*/  SHF.R.U32.HI R3, RZ, 0x7, R18 ;  /* 0x00000007ff037819 */ /* 0x000fc60000011612 */
[----:B------:R-:W1:Y:S04]  /*0060*/  SHFL.IDX PT, R2, R0, RZ, 0x1f ;  /* 0x00001fff00027589 */ /* 0x000e6800000e0000 */
[----:B------:R2:W3:Y:S01]  /*0070*/  SHFL.IDX PT, R5, R3, RZ, 0x1f ;  /* 0x00001fff03057589 */ /* 0x0004e200000e0000 */
[----:B-1----:R-:W-:-:S13]  /*0080*/  ISETP.NE.OR P0, PT, R2, RZ, !P0 ;  /* 0x000000ff0200720c */ /* 0x002fda0004705670 */
[----:B0-23--:R-:W-:Y:S05]  /*0090*/  @P0 BRA `(.L_x_1) ;  /* 0x0000000000200947 */ /* 0x00dfea0003800000 */
[----:B------:R-:W-:Y:S02]  /*00a0*/  ULDC.64 UR4, c[0x0][0x198] ;  /* 0x0000660000047ab9 */ /* 0x000fe40000000a00 */
[----:B------:R-:W-:Y:S02]  /*00b0*/  UIADD3 UR6, UP0, UR4, 0xf0, URZ ;  /* 0x000000f004067890 */ /* 0x000fe4000ff1e03f */
[----:B------:R-:W-:Y:S02]  /*00c0*/  UIADD3 UR4, UP1, UR4, 0x1f0, URZ ;  /* 0x000001f004047890 */ /* 0x000fe4000ff3e03f */
[----:B------:R-:W-:Y:S02]  /*00d0*/  UIADD3.X UR7, URZ, UR5, URZ, UP0, !UPT ;  /* 0x000000053f077290 */ /* 0x000fe400087fe43f */
[----:B------:R-:W-:-:S07]  /*00e0*/  UIADD3.X UR5, URZ, UR5, URZ, UP1, !UPT ;  /* 0x000000053f057290 */ /* 0x000fce0008ffe43f */
[----:B------:R0:W-:Y:S02]  /*00f0*/  UTMACCTL.PF [UR6] ;  /* 0x00000000060079b9 */ /* 0x0001e40008040000 */
[----:B------:R0:W-:Y:S02]  /*0100*/  UTMACCTL.PF [UR4] ;  /* 0x00000000040079b9 */ /* 0x0001e40008040000 */
[----:B0-----:R-:W-:Y:S01]  /*0110*/  NOP ;  /* 0x0000000000007918 */ /* 0x001fe20000000000 */
.L_x_1:
[----:B------:R-:W-:Y:S05]  /*0120*/  BSYNC B0 ;  /* 0x0000000000007941 */ /* 0x000fea0003800000 */
.L_x_0:
[----:B------:R-:W0:Y:S02]  /*0130*/  SHFL.IDX PT, R3, R0, RZ, 0x1f ;  /* 0x00001fff00037589 */ /* 0x000e2400000e0000 */
[----:B0-----:R-:W-:-:S13]  /*0140*/  ISETP.NE.AND P0, PT, R3, RZ, PT ;  /* 0x000000ff0300720c */ /* 0x001fda0003f05270 */
[----:B------:R-:W-:Y:S05]  /*0150*/  @P0 BRA `(.L_x_2) ;  /* 0x0000000000d40947 */ /* 0x000fea0003800000 */
[----:B------:R-:W-:Y:S01]  /*0160*/  ELECT P0, URZ, PT ;  /* 0x00000000003f782f */ /* 0x000fe20003800000 */
[----:B------:R-:W-:-:S12]  /*0170*/  BSSY B0, `(.L_x_2) ;  /* 0x0000033000007945 */ /* 0x000fd80003800000 */
[----:B------:R-:W-:Y:S05]  /*0180*/  @!P0 BRA `(.L_x_3) ;  /* 0x0000000000c48947 */ /* 0x000fea0003800000 */
[----:B------:R-:W0:Y:S01]  /*0190*/  S2UR UR8, SR_CgaCtaId ;  /* 0x00000000000879c3 */ /* 0x000e220000008800 */
[----:B------:R-:W-:Y:S01]  /*01a0*/  UMOV UR4, 0x400 ;  /* 0x0000040000047882 */ /* 0x000fe20000000000 */
[----:B------:R-:W-:Y:S01]  /*01b0*/  UMOV UR5, 0x1 ;  /* 0x0000000100057882 */ /* 0x000fe20000000000 */
[----:B------:R-:W-:Y:S02]  /*01c0*/  UMOV UR6, 0x8 ;  /* 0x0000000800067882 */ /* 0x000fe40000000000 */
[----:B------:R-:W-:-:S04]  /*01d0*/  UIADD3 UR6, -UR6, 0x100000, URZ ;  /* 0x0010000006067890 */ /* 0x000fc8000fffe13f */
[----:B------:R-:W-:Y:S02]  /*01e0*/  USHF.L.U32 UR7, UR6, 0xb, URZ ;  /* 0x0000000b06077899 */ /* 0x000fe4000800063f */
[----:B------:R-:W-:Y:S02]  /*01f0*/  USHF.L.U32 UR6, UR6, 0x1, URZ ;  /* 0x0000000106067899 */ /* 0x000fe4000800063f */
[----:B0-----:R-:W-:Y:S02]  /*0200*/  ULEA UR8, UR8, UR4, 0x18 ;  /* 0x0000000408087291 */ /* 0x001fe4000f8ec03f */
[----:B------:R-:W-:-:S04]  /*0210*/  UIADD3 UR4, -UR5, 0x100000, URZ ;  /* 0x0010000005047890 */ /* 0x000fc8000fffe13f */
[----:B------:R-:W-:Y:S02]  /*0220*/  USHF.L.U32 UR5, UR4, 0xb, URZ ;  /* 0x0000000b04057899 */ /* 0x000fe4000800063f */
[----:B------:R-:W-:Y:S01]  /*0230*/  USHF.L.U32 UR4, UR4, 0x1, URZ ;  /* 0x0000000104047899 */ /* 0x000fe2000800063f */
[----:B------:R-:W0:Y:S11]  /*0240*/  FENCE.VIEW.ASYNC.S ;  /* 0x00000000000073c6 */ /* 0x000e360000000000 */
[----:B0-----:R0:W1:Y:S01]  /*0250*/  SYNCS.EXCH.64 URZ, [UR8], UR4 ;  /* 0x00000004083f75b2 */ /* 0x0010620008000100 */
[----:B------:R0:W2:Y:S01]  /*0260*/  SYNCS.EXCH.64 URZ, [UR8+0x90], UR6 ;  /* 0x00009006083f75b2 */ /* 0x0000a20008000100 */
[----:B------:R0:W3:Y:S01]  /*0270*/  SYNCS.EXCH.64 URZ, [UR8+0x8], UR4 ;  /* 0x00000804083f75b2 */ /* 0x0000e20008000100 */
[----:B------:R0:W4:Y:S01]  /*0280*/  SYNCS.EXCH.64 URZ, [UR8+0x98], UR6 ;  /* 0x00009806083f75b2 */ /* 0x0001220008000100 */
[----:B------:R0:W0:Y:S01]  /*0290*/  SYNCS.EXCH.64 URZ, [UR8+0x10], UR4 ;  /* 0x00001004083f75b2 */ /* 0x0000220008000100 */
        /* <DEDUP_REMOVED lines=31> */
[----:B-1234-:R-:W-:Y:S01]  /*0490*/  NOP ;  /* 0x0000000000007918 */ /* 0x01efe20000000000 */
.L_x_3:
[----:B0-----:R-:W-:Y:S05]  /*04a0*/  BSYNC B0 ;  /* 0x0000000000007941 */ /* 0x001fea0003800000 */
.L_x_2:
[----:B------:R-:W-:Y:S01]  /*04b0*/  SHF.R.S32.HI R7, RZ, 0x1f, R18 ;  /* 0x0000001fff077819 */ /* 0x000fe20000011412 */
[----:B------:R-:W0:Y:S01]  /*04c0*/  SHFL.IDX PT, R0, R0, RZ, 0x1f ;  /* 0x00001fff00007589 */ /* 0x000e2200000e0000 */
[----:B------:R-:W1:Y:S01]  /*04d0*/  S2UR UR8, SR_CTAID.X ;  /* 0x00000000000879c3 */ /* 0x000e620000002500 */
[----:B------:R-:W-:Y:S02]  /*04e0*/  ELECT P0, URZ, PT ;  /* 0x00000000003f782f */ /* 0x000fe40003800000 */
[----:B------:R-:W-:Y:S01]  /*04f0*/  LEA.HI R7, R7, R18, RZ, 0x7 ;  /* 0x0000001207077211 */ /* 0x000fe200078f38ff */
[----:B------:R-:W2:Y:S01]  /*0500*/  S2R R4, SR_CTAID.Y ;  /* 0x0000000000047919 */ /* 0x000ea20000002600 */
[----:B------:R-:W-:Y:S01]  /*0510*/  ULDC UR4, c[0x0][0x154] ;  /* 0x0000550000047ab9 */ /* 0x000fe20000000800 */
[----:B------:R-:W-:Y:S01]  /*0520*/  NOP ;  /* 0x0000000000007918 */ /* 0x000fe20000000000 */
[----:B------:R-:W-:Y:S01]  /*0530*/  LOP3.LUT R7, R7, 0xffffff80, RZ, 0xc0, !PT ;  /* 0xffffff8007077812 */ /* 0x000fe200078ec0ff */
[----:B------:R-:W-:Y:S01]  /*0540*/  NOP ;  /* 0x0000000000007918 */ /* 0x000fe20000000000 */
[----:B------:R-:W3:Y:S03]  /*0550*/  LDC R13, c[0x0][0x140] ;  /* 0x00005000ff0d7b82 */ /* 0x000ee60000000800 */
[----:B------:R-:W-:-:S05]  /*0560*/  IMAD.IADD R7, R18, 0x1, -R7 ;  /* 0x0000000112077824 */ /* 0x000fca00078e0a07 */
[----:B------:R-:W-:Y:S01]  /*0570*/  SHF.R.S32.HI R6, RZ, 0x1f, R7 ;  /* 0x0000001fff067819 */ /* 0x000fe20000011407 */
[----:B------:R-:W4:Y:S01]  /*0580*/  LDC R10, c[0x0][0x144] ;  /* 0x00005100ff0a7b82 */ /* 0x000f220000000800 */
[----:B------:R-:W-:Y:S02]  /*0590*/  LOP3.LUT P2, RZ, R7, 0x7, RZ, 0xc0, !PT ;  /* 0x0000000707ff7812 */ /* 0x000fe4000784c0ff */
[----:B------:R-:W-:Y:S02]  /*05a0*/  LEA.HI R6, R6, R7, RZ, 0x3 ;  /* 0x0000000706067211 */ /* 0x000fe400078f18ff */
[----:B0-----:R-:W-:Y:S02]  /*05b0*/  ISETP.NE.OR P0, PT, R0, RZ, !P0 ;  /* 0x000000ff0000720c */ /* 0x001fe40004705670 */
[--C-:B------:R-:W-:Y:S02]  /*05c0*/  SHF.R.S32.HI R0, RZ, 0x3, R6.reuse ;  /* 0x00000003ff007819 */ /* 0x100fe40000011406 */
[----:B------:R-:W-:-:S02]  /*05d0*/  SHF.R.S32.HI R9, RZ, 0x1f, R6 ;  /* 0x0000001fff097819 */ /* 0x000fc40000011406 */
[----:B------:R-:W-:Y:S02]  /*05e0*/  SHF.R.S32.HI R6, RZ, 0x1f, R3 ;  /* 0x0000001fff067819 */ /* 0x000fe40000011403 */
[----:B------:R-:W-:Y:S02]  /*05f0*/  LEA.HI R9, R9, R0, RZ, 0x2 ;  /* 0x0000000009097211 */ /* 0x000fe400078f10ff */
[----:B------:R-:W-:Y:S02]  /*0600*/  LEA.HI R6, R6, R3, RZ, 0x2 ;  /* 0x0000000306067211 */ /* 0x000fe400078f10ff */
[----:B--2---:R-:W-:Y:S01]  /*0610*/  I2FP.F32.U32 R8, R4 ;  /* 0x0000000400087245 */ /* 0x004fe20000201000 */
[----:B------:R-:W-:Y:S01]  /*0620*/  VOTEU.ALL UP0, P0 ;  /* 0x00000000003f7886 */ /* 0x000fe20000000000 */
[----:B------:R-:W-:Y:S01]  /*0630*/  LOP3.LUT R6, R6, 0x3ffffffc, RZ, 0xc0, !PT ;  /* 0x3ffffffc06067812 */ /* 0x000fe200078ec0ff */
[----:B------:R-:W-:Y:S01]  /*0640*/  VOTEU.ALL UP1, P0 ;  /* 0x00000000003f7886 */ /* 0x000fe20000020000 */
[----:B------:R-:W-:Y:S01]  /*0650*/  LOP3.LUT R9, R9, 0xfffffffc, RZ, 0xc0, !PT ;  /* 0xfffffffc09097812 */ /* 0x000fe200078ec0ff */
[----:B------:R-:W-:Y:S01]  /*0660*/  FMUL R12, R8, UR4 ;  /* 0x00000004080c7c20 */ /* 0x000fe20008400000 */
[----:B------:R-:W0:Y:S01]  /*0670*/  @!UP0 S2UR UR7, SR_CgaCtaId ;  /* 0x00000000000789c3 */ /* 0x000e220000008800 */
[----:B------:R-:W-:Y:S01]  /*0680*/  IMAD.IADD R11, R3, 0x1, -R6 ;  /* 0x00000001030b7824 */ /* 0x000fe200078e0a06 */
[----:B-1----:R-:W-:Y:S01]  /*0690*/  I2FP.F32.U32 R6, UR8 ;  /* 0x0000000800067c45 */ /* 0x002fe20008201000 */
[----:B------:R-:W-:Y:S01]  /*06a0*/  IMAD.IADD R0, R0, 0x1, -R9 ;  /* 0x0000000100007824 */ /* 0x000fe200078e0a09 */
[----:B------:R-:W-:Y:S01]  /*06b0*/  ULDC UR4, c[0x0][0x150] ;  /* 0x0000540000047ab9 */ /* 0x000fe20000000800 */
[----:B------:R-:W1:Y:S01]  /*06c0*/  F2I.U32.TRUNC.NTZ R12, R12 ;  /* 0x0000000c000c7305 */ /* 0x000e62000020f000 */
[----:B------:R-:W-:Y:S01]  /*06d0*/  SHF.R.S32.HI R3, RZ, 0x1f, R2 ;  /* 0x0000001fff037819 */ /* 0x000fe20000011402 */
[----:B------:R-:W-:Y:S01]  /*06e0*/  FMUL R8, R6, UR4 ;  /* 0x0000000406087c20 */ /* 0x000fe20008400000 */
[----:B------:R-:W2:Y:S01]  /*06f0*/  LDC R9, c[0x0][0x148] ;  /* 0x00005200ff097b82 */ /* 0x000ea20000000800 */
[----:B------:R-:W-:Y:S01]  /*0700*/  IMAD R11, R11, 0x4, R0 ;  /* 0x000000040b0b7824 */ /* 0x000fe200078e0200 */
[----:B------:R-:W-:Y:S01]  /*0710*/  LEA.HI R3, R3, R2, RZ, 0x2 ;  /* 0x0000000203037211 */ /* 0x000fe200078f10ff */
[----:B------:R-:W-:Y:S01]  /*0720*/  UMOV UR4, 0x20 ;  /* 0x0000002000047882 */ /* 0x000fe20000000000 */
[----:B------:R-:W-:Y:S01]  /*0730*/  @!UP0 UMOV UR6, 0x400 ;  /* 0x0000040000068882 */ /* 0x000fe20000000000 */
[----:B------:R-:W5:Y:S01]  /*0740*/  F2I.U32.TRUNC.NTZ R8, R8 ;  /* 0x0000000800087305 */ /* 0x000f62000020f000 */
[----:B------:R-:W-:Y:S01]  /*0750*/  LOP3.LUT R3, R3, 0xfffffffc, RZ, 0xc0, !PT ;  /* 0xfffffffc03037812 */ /* 0x000fe200078ec0ff */
[----:B------:R-:W-:Y:S01]  /*0760*/  IMAD.SHL.U32 R6, R11, 0x4, RZ ;  /* 0x000000040b067824 */ /* 0x000fe200078e00ff */
[----:B------:R-:W-:-:S04]  /*0770*/  @!UP0 UIADD3 UR4, -UR4, 0x100000, URZ ;  /* 0x0010000004048890 */ /* 0x000fc8000fffe13f */
[----:B------:R-:W-:Y:S02]  /*0780*/  @!UP0 USHF.L.U32 UR5, UR4, 0xb, URZ ;  /* 0x0000000b04058899 */ /* 0x000fe4000800063f */
[----:B------:R-:W-:Y:S01]  /*0790*/  @!UP0 USHF.L.U32 UR4, UR4, 0x1, URZ ;  /* 0x0000000104048899 */ /* 0x000fe2000800063f */
[----:B---3--:R-:W-:Y:S01]  /*07a0*/  ISETP.EQ.U32.AND P3, PT, R13, 0x1, PT ;  /* 0x000000010d00780c */ /* 0x008fe20003f62070 */
[----:B------:R-:W-:Y:S01]  /*07b0*/  IMAD.IADD R0, R2, 0x1, -R3 ;  /* 0x0000000102007824 */ /* 0x000fe200078e0a03 */
[----:B------:R-:W-:Y:S01]  /*07c0*/  LOP3.LUT R23, R11, 0xc, R6, 0x78, !PT ;  /* 0x0000000c0b177812 */ /* 0x000fe200078e7806 */
[----:B-1----:R-:W-:Y:S01]  /*07d0*/  IMAD.MOV R14, RZ, RZ, -R12 ;  /* 0x000000ffff0e7224 */ /* 0x002fe200078e0a0c */
[----:B0-----:R-:W-:Y:S02]  /*07e0*/  @!UP0 ULEA UR6, UR7, UR6, 0x18 ;  /* 0x0000000607068291 */ /* 0x001fe4000f8ec03f */
[C---:B------:R-:W-:Y:S01]  /*07f0*/  ISETP.NE.AND P1, PT, R0.reuse, 0x3, PT ;  /* 0x000000030000780c */ /* 0x040fe20003f25270 */
[----:B------:R-:W-:Y:S01]  /*0800*/  VOTEU.ALL UP0, P0 ;  /* 0x00000000003f7886 */ /* 0x000fe20000000000 */
[----:B------:R-:W-:Y:S01]  /*0810*/  ISETP.LT.U32.AND P0, PT, R23, 0x4, !P2 ;  /* 0x000000041700780c */ /* 0x000fe20005701070 */
[----:B-----5:R-:W-:Y:S01]  /*0820*/  IMAD.MOV R3, RZ, RZ, -R8 ;  /* 0x000000ffff037224 */ /* 0x020fe200078e0a08 */
[----:B------:R-:W-:Y:S01]  /*0830*/  ISETP.EQ.OR P1, PT, R0, RZ, !P1 ;  /* 0x000000ff0000720c */ /* 0x000fe20004f22670 */
[C---:B------:R-:W-:Y:S01]  /*0840*/  VIADD R8, R5.reuse, 0xffffffff ;  /* 0xffffffff05087836 */ /* 0x040fe20000000000 */
[----:B------:R-:W-:Y:S01]  /*0850*/  ISETP.NE.AND P2, PT, R5, RZ, PT ;  /* 0x000000ff0500720c */ /* 0x000fe20003f45270 */
[----:B--2---:R-:W-:Y:S01]  /*0860*/  IMAD R2, R9, R14, R4 ;  /* 0x0000000e09027224 */ /* 0x004fe200078e0204 */
[----:B------:R-:W-:Y:S01]  /*0870*/  ISETP.EQ.AND P1, PT, R5, RZ, P1 ;  /* 0x000000ff0500720c */ /* 0x000fe20000f22270 */
[----:B----4-:R-:W-:Y:S01]  /*0880*/  IMAD R3, R10, R3, UR8 ;  /* 0x000000080a037e24 */ /* 0x010fe2000f8e0203 */
[----:B------:R-:W-:Y:S01]  /*0890*/  ISETP.GE.U32.AND P5, PT, R8, 0x2, PT ;  /* 0x000000020800780c */ /* 0x000fe20003fa6070 */
[----:B------:R-:W0:Y:S02]  /*08a0*/  FENCE.VIEW.ASYNC.S ;  /* 0x00000000000073c6 */ /* 0x000e240000000000 */
[----:B0-----:R0:W1:Y:S01]  /*08b0*/  @!UP0 SYNCS.EXCH.64 URZ, [UR6+0x130], UR4 ;  /* 0x00013004063f85b2 */ /* 0x0010620008000100 */
[----:B------:R-:W-:-:S02]  /*08c0*/  ISETP.NE.AND P4, PT, R2, R23, PT ;  /* 0x000000170200720c */ /* 0x000fc40003f85270 */
[----:B------:R-:W-:Y:S02]  /*08d0*/  SEL R19, RZ, 0x1, !P1 ;  /* 0x00000001ff137807 */ /* 0x000fe40004800000 */
[----:B------:R-:W-:Y:S02]  /*08e0*/  ISETP.EQ.OR P4, PT, R3, RZ, !P4 ;  /* 0x000000ff0300720c */ /* 0x000fe40006782670 */
[----:B------:R-:W-:Y:S02]  /*08f0*/  SEL R19, R19, 0x2, P5 ;  /* 0x0000000213137807 */ /* 0x000fe40002800000 */
[----:B------:R-:W-:-:S04]  /*0900*/  PLOP3.LUT P0, PT, P0, P4, PT, 0x80, 0x0 ;  /* 0x000000000000781c */ /* 0x000fc80000709070 */
[----:B------:R-:W-:Y:S01]  /*0910*/  P2R R157, PR, RZ, 0x1 ;  /* 0x00000001ff9d7803 */ /* 0x000fe20000000000 */
[----:B------:R0:W2:Y:S01]  /*0920*/  @!UP1 SYNCS.EXCH.64 URZ, [UR6+0x138], UR4 ;  /* 0x00013804063f95b2 */ /* 0x0000a20008000100 */
[----:B------:R-:W-:Y:S01]  /*0930*/  NOP ;  /* 0x0000000000007918 */ /* 0x000fe20000000000 */
[----:B------:R-:W-:Y:S06]  /*0940*/  @!P3 BRA `(.L_x_4) ;  /* 0x000000000008b947 */ /* 0x000fec0003800000 */
[----:B-12---:R-:W-:Y:S01]  /*0950*/  UCGABAR_ARV ;  /* 0x00000000000079c7 */ /* 0x006fe20008000000 */
[----:B------:R-:W-:Y:S05]  /*0960*/  BRA `(.L_x_5) ;  /* 0x0000000000047947 */ /* 0x000fea0003800000 */
.L_x_4:
[----:B-12---:R-:W-:Y:S01]  /*0970*/  NOP ;  /* 0x0000000000007918 */ /* 0x006fe20000000000 */
.L_x_5:
[----:B------:R-:W1:Y:S01]  /*0980*/  LDC R2, c[0x0][0x65c] ;  /* 0x00019700ff027b82 */ /* 0x000e620000000800 */
[----:B------:R-:W-:Y:S02]  /*0990*/  IMAD.U32 R6, RZ, RZ, UR8 ;  /* 0x00000008ff067e24 */ /* 0x000fe4000f8e00ff */
[----:B------:R-:W-:Y:S01]  /*09a0*/  IMAD.MOV.U32 R7, RZ, RZ, RZ ;  /* 0x000000ffff077224 */ /* 0x000fe200078e00ff */
[----:B-1----:R-:W-:-:S04]  /*09b0*/  ISETP.NE.AND P1, PT, R2, 0x1, PT ;  /* 0x000000010200780c */ /* 0x002fc80003f25270 */
[----:B------:R-:W-:-:S09]  /*09c0*/  P2R R5, PR, RZ, 0x2 ;  /* 0x00000002ff057803 */ /* 0x000fd20000000000 */
[----:B------:R-:W1:Y:S01]  /*09d0*/  @P1 LDC R17, c[0x0][0x10] ;  /* 0x00000400ff111b82 */ /* 0x000e620000000800 */
[----:B------:R-:W-:Y:S02]  /*09e0*/  @P1 IMAD.MOV.U32 R5, RZ, RZ, RZ ;  /* 0x000000ffff051224 */ /* 0x000fe400078e00ff */
[----:B------:R-:W-:-:S05]  /*09f0*/  @P1 IMAD.MOV.U32 R13, RZ, RZ, RZ ;  /* 0x000000ffff0d1224 */ /* 0x000fca00078e00ff */
[----:B------:R-:W2:Y:S01]  /*0a00*/  @!P1 LDC R11, c[0x0][0xc] ;  /* 0x00000300ff0b9b82 */ /* 0x000ea20000000800 */
[----:B-1----:R-:W-:-:S04]  /*0a10*/  @P1 IMAD.WIDE.U32 R16, R17, UR8, R4 ;  /* 0x0000000811101c25 */ /* 0x002fc8000f8e0004 */
[----:B------:R-:W-:Y:S02]  /*0a20*/  @P1 IMAD.IADD R17, R17, 0x1, R13 ;  /* 0x0000000111111824 */ /* 0x000fe400078e020d */
[----:B--2---:R-:W-:-:S04]  /*0a30*/  @!P1 IMAD.WIDE.U32 R6, R4, R11, R6 ;  /* 0x0000000b04069225 */ /* 0x004fc800078e0006 */
[----:B------:R-:W-:Y:S02]  /*0a40*/  @!P1 IMAD.MOV.U32 R16, RZ, RZ, R6 ;  /* 0x000000ffff109224 */ /* 0x000fe400078e0006 */
[----:B------:R-:W-:Y:S01]  /*0a50*/  @!P1 IMAD.MOV.U32 R17, RZ, RZ, R7 ;  /* 0x000000ffff119224 */ /* 0x000fe200078e0007 */
[----:B------:R-:W-:Y:S06]  /*0a60*/  @!P3 BRA `(.L_x_6) ;  /* 0x00000000000cb947 */ /* 0x000fec0003800000 */
[----:B------:R-:W-:Y:S01]  /*0a70*/  UCGABAR_WAIT ;  /* 0x0000000000007dc7 */ /* 0x000fe20008000000 */
[----:B------:R-:W-:Y:S01]  /*0a80*/  CCTL.IVALL ;  /* 0x00000000ff00798f */ /* 0x000fe20002000000 */
[----:B------:R-:W-:Y:S05]  /*0a90*/  BRA `(.L_x_7) ;  /* 0x0000000000047947 */ /* 0x000fea0003800000 */
.L_x_6:
[----:B------:R-:W-:Y:S06]  /*0aa0*/  BAR.SYNC.DEFER_BLOCKING 0x0 ;  /* 0x0000000000007b1d */ /* 0x000fec0000010000 */
.L_x_7:
[----:B------:R-:W-:Y:S05]  /*0ab0*/  @!P2 BRA `(.L_x_8) ;  /* 0x0000007c0068a947 */ /* 0x000fea0003800000 */
[----:B------:R-:W-:-:S13]  /*0ac0*/  ISETP.GT.U32.AND P0, PT, R8, 0x1, PT ;  /* 0x000000010800780c */ /* 0x000fda0003f04070 */
[----:B0-----:R-:W-:Y:S05]  /*0ad0*/  @P0 EXIT ;  /* 0x000000000000094d */ /* 0x001fea0003800000 */
[----:B------:R-:W-:Y:S01]  /*0ae0*/  ULDC.64 UR4, c[0x0][0x650] ;  /* 0x0001940000047ab9 */ /* 0x000fe20000000a00 */
[----:B------:R-:W-:Y:S01]  /*0af0*/  PRMT R0, RZ, 0x7610, R0 ;  /* 0x00007610ff007816 */ /* 0x000fe20000000000 */
[----:B------:R-:W-:Y:S01]  /*0b00*/  IMAD.MOV.U32 R153, RZ, RZ, -0x1 ;  /* 0xffffffffff997424 */ /* 0x000fe200078e00ff */
[----:B------:R-:W-:Y:S01]  /*0b10*/  ISETP.GE.U32.AND P0, PT, R16, UR4, PT ;  /* 0x0000000410007c0c */ /* 0x000fe2000bf06070 */
[----:B------:R-:W-:Y:S02]  /*0b20*/  IMAD.MOV.U32 R152, RZ, RZ, -0x1 ;  /* 0xffffffffff987424 */ /* 0x000fe400078e00ff */
[----:B------:R-:W-:Y:S01]  /*0b30*/  IMAD.MOV.U32 R22, RZ, RZ, -0x1 ;  /* 0xffffffffff167424 */ /* 0x000fe200078e00ff */
[----:B------:R-:W-:-:S13]  /*0b40*/  ISETP.GE.U32.AND.EX P0, PT, R17, UR5, PT, P0 ;  /* 0x0000000511007c0c */ /* 0x000fda000bf06100 */
[----:B------:R-:W-:Y:S05]  /*0b50*/  @P0 BRA `(.L_x_9) ;  /* 0x00000004002c0947 */ /* 0x000fea0003800000 */
[----:B------:R-:W0:Y:S01]  /*0b60*/  LDC.64 R20, c[0x0][0x628] ;  /* 0x00018a00ff147b82 */ /* 0x000e220000000a00 */
[----:B------:R-:W-:Y:S02]  /*0b70*/  IMAD.MOV.U32 R6, RZ, RZ, R16 ;  /* 0x000000ffff067224 */ /* 0x000fe400078e0010 */
[----:B------:R-:W-:-:S05]  /*0b80*/  IMAD.MOV.U32 R7, RZ, RZ, R17 ;  /* 0x000000ffff077224 */ /* 0x000fca00078e0011 */
[----:B------:R-:W1:Y:S08]  /*0b90*/  LDC R0, c[0x0][0x630] ;  /* 0x00018c00ff007b82 */ /* 0x000e700000000800 */
[----:B------:R-:W2:Y:S01]  /*0ba0*/  LDC.64 R24, c[0x0][0x620] ;  /* 0x00018800ff187b82 */ /* 0x000ea20000000a00 */
[----:B0-----:R-:W-:-:S04]  /*0bb0*/  ISETP.NE.U32.AND P0, PT, R20, RZ, PT ;  /* 0x000000ff1400720c */ /* 0x001fc80003f05070 */
[----:B------:R-:W-:-:S13]  /*0bc0*/  ISETP.NE.AND.EX P0, PT, R21, RZ, PT, P0 ;  /* 0x000000ff1500720c */ /* 0x000fda0003f05300 */
[----:B-12---:R-:W-:Y:S05]  /*0bd0*/  @!P0 BRA `(.L_x_10) ;  /* 0x0000000000288947 */ /* 0x006fea0003800000 */
[----:B------:R-:W0:Y:S02]  /*0be0*/  LDC R13, c[0x0][0x634] ;  /* 0x00018d00ff0d7b82 */ /* 0x000e240000000800 */
[----:B0-----:R-:W-:-:S05]  /*0bf0*/  IADD3 R13, P0, R16, R13, RZ ;  /* 0x0000000d100d7210 */ /* 0x001fca0007f1e0ff */
[----:B------:R-:W-:-:S04]  /*0c00*/  IMAD.X R15, RZ, RZ, R17, P0 ;  /* 0x000000ffff0f7224 */ /* 0x000fc800000e0611 */
[----:B------:R-:W-:-:S04]  /*0c10*/  IMAD.WIDE.U32 R6, R15, R20, RZ ;  /* 0x000000140f067225 */ /* 0x000fc800078e00ff */
[----:B------:R-:W-:-:S04]  /*0c20*/  IMAD.WIDE.U32 R10, P0, R13, R21, R6 ;  /* 0x000000150d0a7225 */ /* 0x000fc80007800006 */
[----:B------:R-:W-:-:S04]  /*0c30*/  IMAD.WIDE.U32 R6, R13, R20, RZ ;  /* 0x000000140d067225 */ /* 0x000fc800078e00ff */
[----:B------:R-:W-:Y:S01]  /*0c40*/  IMAD.X R13, RZ, RZ, RZ, P0 ;  /* 0x000000ffff0d7224 */ /* 0x000fe200000e06ff */
[----:B------:R-:W-:Y:S01]  /*0c50*/  IADD3 RZ, P0, R7, R10, RZ ;  /* 0x0000000a07ff7210 */ /* 0x000fe20007f1e0ff */
[----:B------:R-:W-:-:S04]  /*0c60*/  IMAD.MOV.U32 R12, RZ, RZ, R11 ;  /* 0x000000ffff0c7224 */ /* 0x000fc800078e000b */
[----:B------:R-:W-:-:S08]  /*0c70*/  IMAD.WIDE.U32.X R6, R15, R21, R12, P0 ;  /* 0x000000150f067225 */ /* 0x000fd000000e040c */
.L_x_10:
[----:B------:R-:W0:Y:S01]  /*0c80*/  LDC.64 R20, c[0x0][0x640] ;  /* 0x00019000ff147b82 */ /* 0x000e220000000a00 */
[--C-:B------:R-:W-:Y:S01]  /*0c90*/  SHF.R.U64 R27, R6, R0, R7.reuse ;  /* 0x00000000061b7219 */ /* 0x100fe20000001207 */
[----:B------:R-:W-:Y:S01]  /*0ca0*/  IMAD R28, R9, R14, R4 ;  /* 0x0000000e091c7224 */ /* 0x000fe200078e0204 */
[----:B------:R-:W-:Y:S02]  /*0cb0*/  SHF.R.U32.HI R0, RZ, R0, R7 ;  /* 0x00000000ff007219 */ /* 0x000fe40000011607 */
[----:B------:R-:W-:-:S03]  /*0cc0*/  IADD3 R5, P0, RZ, -R27, RZ ;  /* 0x8000001bff057210 */ /* 0x000fc60007f1e0ff */
[----:B------:R-:W1:Y:S02]  /*0cd0*/  LDC R8, c[0x0][0x618] ;  /* 0x00018600ff087b82 */ /* 0x000e640000000800 */
[----:B------:R-:W-:-:S04]  /*0ce0*/  IMAD.X R7, RZ, RZ, ~R0, P0 ;  /* 0x000000ffff077224 */ /* 0x000fc800000e0e00 */
[-C--:B------:R-:W-:Y:S02]  /*0cf0*/  IMAD R0, R7, R24.reuse, RZ ;  /* 0x0000001807007224 */ /* 0x080fe400078e02ff */
[----:B------:R-:W2:Y:S01]  /*0d00*/  LDC R11, c[0x0][0x608] ;  /* 0x00018200ff0b7b82 */ /* 0x000ea20000000800 */
[----:B------:R-:W-:-:S04]  /*0d10*/  IMAD.WIDE.U32 R6, R5, R24, R16 ;  /* 0x0000001805067225 */ /* 0x000fc800078e0010 */
[----:B------:R-:W-:Y:S02]  /*0d20*/  IMAD R5, R5, R25, R0 ;  /* 0x0000001905057224 */ /* 0x000fe400078e0200 */
[----:B------:R-:W-:Y:S01]  /*0d30*/  IMAD.MOV.U32 R25, RZ, RZ, 0x1 ;  /* 0x00000001ff197424 */ /* 0x000fe200078e00ff */
[----:B------:R-:W3:Y:S01]  /*0d40*/  LDC R12, c[0x0][0x658] ;  /* 0x00019600ff0c7b82 */ /* 0x000ee20000000800 */
[----:B0-----:R-:W-:Y:S01]  /*0d50*/  ISETP.NE.U32.AND P0, PT, R20, RZ, PT ;  /* 0x000000ff1400720c */ /* 0x001fe20003f05070 */
[----:B------:R-:W-:Y:S02]  /*0d60*/  IMAD.IADD R5, R7, 0x1, R5 ;  /* 0x0000000107057824 */ /* 0x000fe400078e0205 */
[----:B------:R-:W-:Y:S01]  /*0d70*/  IMAD.MOV.U32 R7, RZ, RZ, -0x1 ;  /* 0xffffffffff077424 */ /* 0x000fe200078e00ff */
[----:B------:R-:W-:-:S03]  /*0d80*/  ISETP.NE.AND.EX P0, PT, R21, RZ, PT, P0 ;  /* 0x000000ff1500720c */ /* 0x000fc60003f05300 */
[----:B------:R-:W0:Y:S01]  /*0d90*/  LDC R15, c[0x0][0x600] ;  /* 0x00018000ff0f7b82 */ /* 0x000e220000000800 */
[-CC-:B-1----:R-:W-:Y:S02]  /*0da0*/  SHF.R.U64 R13, R6, R8.reuse, R5.reuse ;  /* 0x00000008060d7219 */ /* 0x182fe40000001205 */
[----:B------:R-:W-:-:S05]  /*0db0*/  SHF.R.U32.HI R0, RZ, R8, R5 ;  /* 0x00000008ff007219 */ /* 0x000fca0000011605 */
[----:B------:R-:W1:Y:S01]  /*0dc0*/  LDC R22, c[0x0][0x648] ;  /* 0x00019200ff167b82 */ /* 0x000e620000000800 */
[-CC-:B--2---:R-:W-:Y:S02]  /*0dd0*/  SHF.R.U64 R29, R13, R11.reuse, R0.reuse ;  /* 0x0000000b0d1d7219 */ /* 0x184fe40000001200 */
[----:B------:R-:W-:-:S05]  /*0de0*/  SHF.R.U32.HI R5, RZ, R11, R0 ;  /* 0x0000000bff057219 */ /* 0x000fca0000011600 */
[----:B------:R-:W2:Y:S01]  /*0df0*/  LDC R24, c[0x0][0x638] ;  /* 0x00018e00ff187b82 */ /* 0x000ea20000000800 */
[-CC-:B---3--:R-:W-:Y:S02]  /*0e00*/  SHF.R.U64 R14, R29, R12.reuse, R5.reuse ;  /* 0x0000000c1d0e7219 */ /* 0x188fe40000001205 */
[-C--:B------:R-:W-:Y:S02]  /*0e10*/  SHF.L.U32 R0, R7, R12.reuse, RZ ;  /* 0x0000000c07007219 */ /* 0x080fe400000006ff */
[----:B------:R-:W-:Y:S01]  /*0e20*/  SHF.R.U32.HI R5, RZ, R12, R5 ;  /* 0x0000000cff057219 */ /* 0x000fe20000011605 */
[----:B------:R-:W-:Y:S01]  /*0e30*/  IMAD.MOV.U32 R4, RZ, RZ, R14 ;  /* 0x000000ffff047224 */ /* 0x000fe200078e000e */
[----:B------:R-:W-:Y:S01]  /*0e40*/  LOP3.LUT R10, RZ, R0, RZ, 0x33, !PT ;  /* 0x00000000ff0a7212 */ /* 0x000fe200078e33ff */
[----:B------:R-:W3:Y:S01]  /*0e50*/  LDC R26, c[0x0][0x610] ;  /* 0x00018400ff1a7b82 */ /* 0x000ee20000000800 */
[----:B------:R-:W-:Y:S05]  /*0e60*/  @!P0 BRA `(.L_x_11) ;  /* 0x0000000000288947 */ /* 0x000fea0003800000 */
[----:B------:R-:W4:Y:S02]  /*0e70*/  LDC R9, c[0x0][0x64c] ;  /* 0x00019300ff097b82 */ /* 0x000f240000000800 */
[----:B----4-:R-:W-:-:S05]  /*0e80*/  IADD3 R9, P0, R14, R9, RZ ;  /* 0x000000090e097210 */ /* 0x010fca0007f1e0ff */
        /* <DEDUP_REMOVED lines=8> */
.L_x_11:
[----:B-1----:R-:W-:Y:S01]  /*0f10*/  SHF.R.U64 R4, R4, R22, R5 ;  /* 0x0000001604047219 */ /* 0x002fe20000001205 */
[----:B0-----:R-:W-:Y:S01]  /*0f20*/  VIADD R6, R15, 0xffffffff ;  /* 0xffffffff0f067836 */ /* 0x001fe20000000000 */
[----:B------:R-:W-:Y:S01]  /*0f30*/  SHF.L.U32 R0, R25, R12, RZ ;  /* 0x0000000c19007219 */ /* 0x000fe200000006ff */
[----:B------:R-:W-:Y:S01]  /*0f40*/  IMAD.MOV.U32 R22, RZ, RZ, R27 ;  /* 0x000000ffff167224 */ /* 0x000fe200078e001b */
[----:B------:R-:W-:Y:S01]  /*0f50*/  LOP3.LUT R5, R29, R10, RZ, 0xc0, !PT ;  /* 0x0000000a1d057212 */ /* 0x000fe200078ec0ff */
[----:B------:R-:W-:Y:S01]  /*0f60*/  IMAD.MOV R7, RZ, RZ, -R4 ;  /* 0x000000ffff077224 */ /* 0x000fe200078e0a04 */
[----:B------:R-:W-:Y:S02]  /*0f70*/  SEL R3, R3, R28, !P1 ;  /* 0x0000001c03037207 */ /* 0x000fe40004800000 */
[----:B------:R-:W-:Y:S01]  /*0f80*/  LOP3.LUT R6, R13, R6, RZ, 0xc0, !PT ;  /* 0x000000060d067212 */ /* 0x000fe200078ec0ff */
[----:B------:R-:W-:Y:S02]  /*0f90*/  IMAD R4, R0, R4, R5 ;  /* 0x0000000400047224 */ /* 0x000fe400078e0205 */
[----:B--2---:R-:W-:-:S02]  /*0fa0*/  IMAD R0, R7, R24, R14 ;  /* 0x0000001807007224 */ /* 0x004fc400078e020e */
[----:B---3--:R-:W-:Y:S02]  /*0fb0*/  IMAD R3, R4, R26, R3 ;  /* 0x0000001a04037224 */ /* 0x008fe400078e0203 */
[----:B------:R-:W-:Y:S02]  /*0fc0*/  IMAD.MOV.U32 R5, RZ, RZ, 0x1 ;  /* 0x00000001ff057424 */ /* 0x000fe400078e00ff */
[----:B------:R-:W-:-:S03]  /*0fd0*/  IMAD R4, R0, R15, R6 ;  /* 0x0000000f00047224 */ /* 0x000fc600078e0206 */
[----:B------:R-:W-:Y:S02]  /*0fe0*/  PRMT R0, R5, 0x7610, R0 ;  /* 0x0000761005007816 */ /* 0x000fe40000000000 */
[----:B------:R-:W-:Y:S02]  /*0ff0*/  SEL R152, R4, R3, !P1 ;  /* 0x0000000304987207 */ /* 0x000fe40004800000 */
[----:B------:R-:W-:-:S07]  /*1000*/  SEL R153, R3, R4, !P1 ;  /* 0x0000000403997207 */ /* 0x000fce0004800000 */
.L_x_9:
[----:B------:R-:W-:-:S08]  /*1010*/  NOP ;  /* 0x0000000000007918 */ /* 0x000fd00000000000 */
[----:B------:R-:W0:Y:S02]  /*1020*/  USETMAXREG.TRY_ALLOC.CTAPOOL UP0, 0xe8 ;  /* 0x000000e8000079c8 */ /* 0x000e240008000600 */
[----:B0-----:R-:W-:-:S13]  /*1030*/  PLOP3.LUT P0, PT, PT, PT, UP0, 0x80, 0x0 ;  /* 0x000000000000781c */ /* 0x001fda0003f0f008 */
[----:B------:R-:W-:Y:S05]  /*1040*/  @!P0 BRA `(.L_x_9) ;  /* 0xfffffffc00f08947 */ /* 0x000fea000383ffff */
[----:B------:R-:W-:Y:S01]  /*1050*/  ULDC.64 UR4, c[0x0][0x598] ;  /* 0x0001660000047ab9 */ /* 0x000fe20000000a00 */
[----:B------:R-:W-:Y:S01]  /*1060*/  ULDC.64 UR36, c[0x0][0x208] ;  /* 0x0000820000247ab9 */ /* 0x000fe20000000a00 */
[----:B------:R-:W-:-:S04]  /*1070*/  ISETP.NE.U32.AND P0, PT, RZ, UR4, PT ;  /* 0x00000004ff007c0c */ /* 0x000fc8000bf05070 */
[----:B------:R-:W-:-:S13]  /*1080*/  ISETP.NE.AND.EX P0, PT, RZ, UR5, PT, P0 ;  /* 0x00000005ff007c0c */ /* 0x000fda000bf05300 */
[----:B------:R-:W-:Y:S05]  /*1090*/  @!P0 BRA `(.L_x_12) ;  /* 0x00000000001c8947 */ /* 0x000fea0003800000 */
[----:B------:R-:W0:Y:S02]  /*10a0*/  LDC.64 R4, c[0x0][0x598] ;  /* 0x00016600ff047b82 */ /* 0x000e240000000a00 */
[----:B0-----:R-:W2:Y:S02]  /*10b0*/  LDG.E.64 R4, desc[UR36][R4.64] ;  /* 0x0000002404047981 */ /* 0x001ea4000c1e1b00 */
[----:B--2---:R-:W-:-:S04]  /*10c0*/  ISETP.NE.U32.AND P0, PT, R4, RZ, PT ;  /* 0x000000ff0400720c */ /* 0x004fc80003f05070 */
[----:B------:R-:W-:-:S13]  /*10d0*/  ISETP.NE.AND.EX P0, PT, R5, RZ, PT, P0 ;  /* 0x000000ff0500720c */ /* 0x000fda0003f05300 */
[----:B------:R-:W-:Y:S05]  /*10e0*/  @!P0 BRA `(.L_x_12) ;  /* 0x0000000000088947 */ /* 0x000fea0003800000 */
[----:B------:R0:W5:Y:S01]  /*10f0*/  LD.E R154, desc[UR36][R4.64] ;  /* 0x00000024049a7980 */ /* 0x000162000c101900 */
[----:B------:R-:W-:Y:S05]  /*1100*/  BRA `(.L_x_13) ;  /* 0x0000000000247947 */ /* 0x000fea0003800000 */
.L_x_12:
[----:B------:R-:W-:Y:S02]  /*1110*/  ULDC.64 UR4, c[0x0][0x588] ;  /* 0x0001620000047ab9 */ /* 0x000fe40000000a00 */
[----:B------:R-:W-:-:S04]  /*1120*/  ISETP.NE.U32.AND P0, PT, RZ, UR4, PT ;  /* 0x00000004ff007c0c */ /* 0x000fc8000bf05070 */
[----:B------:R-:W-:-:S13]  /*1130*/  ISETP.NE.AND.EX P0, PT, RZ, UR5, PT, P0 ;  /* 0x00000005ff007c0c */ /* 0x000fda000bf05300 */
[----:B------:R-:W-:Y:S05]  /*1140*/  @!P0 BRA `(.L_x_14) ;  /* 0x00000000000c8947 */ /* 0x000fea0003800000 */
[----:B------:R-:W0:Y:S02]  /*1150*/  LDC.64 R154, c[0x0][0x588] ;  /* 0x00016200ff9a7b82 */ /* 0x000e240000000a00 */
[----:B0-----:R1:W5:Y:S01]  /*1160*/  LDG.E R154, desc[UR36][R154.64] ;  /* 0x000000249a9a7981 */ /* 0x001362000c1e1900 */
[----:B------:R-:W-:Y:S05]  /*1170*/  BRA `(.L_x_13) ;  /* 0x0000000000087947 */ /* 0x000fea0003800000 */
.L_x_14:
[----:B------:R-:W-:Y:S02]  /*1180*/  ULDC UR4, c[0x0][0x580] ;  /* 0x0001600000047ab9 */ /* 0x000fe40000000800 */
[----:B------:R-:W-:-:S07]  /*1190*/  IMAD.U32 R154, RZ, RZ, UR4 ;  /* 0x00000004ff9a7e24 */ /* 0x000fce000f8e00ff */
.L_x_13:
[----:B------:R-:W-:Y:S02]  /*11a0*/  ULDC.64 UR4, c[0x0][0x5a0] ;  /* 0x0001680000047ab9 */ /* 0x000fe40000000a00 */
[----:B------:R-:W-:-:S04]  /*11b0*/  ISETP.NE.U32.AND P0, PT, RZ, UR4, PT ;  /* 0x00000004ff007c0c */ /* 0x000fc8000bf05070 */
[----:B------:R-:W-:-:S13]  /*11c0*/  ISETP.NE.AND.EX P0, PT, RZ, UR5, PT, P0 ;  /* 0x00000005ff007c0c */ /* 0x000fda000bf05300 */
[----:B------:R-:W-:Y:S05]  /*11d0*/  @!P0 BRA `(.L_x_15) ;  /* 0x00000000001c8947 */ /* 0x000fea0003800000 */
[----:B0-----:R-:W0:Y:S02]  /*11e0*/  LDC.64 R4, c[0x0][0x5a0] ;  /* 0x00016800ff047b82 */ /* 0x001e240000000a00 */
[----:B0-----:R-:W2:Y:S02]  /*11f0*/  LDG.E.64 R4, desc[UR36][R4.64] ;  /* 0x0000002404047981 */ /* 0x001ea4000c1e1b00 */
[----:B--2---:R-:W-:-:S04]  /*1200*/  ISETP.NE.U32.AND P0, PT, R4, RZ, PT ;  /* 0x000000ff0400720c */ /* 0x004fc80003f05070 */
[----:B------:R-:W-:-:S13]  /*1210*/  ISETP.NE.AND.EX P0, PT, R5, RZ, PT, P0 ;  /* 0x000000ff0500720c */ /* 0x000fda0003f05300 */
[----:B------:R-:W-:Y:S05]  /*1220*/  @!P0 BRA `(.L_x_15) ;  /* 0x0000000000088947 */ /* 0x000fea0003800000 */
[----:B-1----:R0:W5:Y:S01]  /*1230*/  LD.E R155, desc[UR36][R4.64] ;  /* 0x00000024049b7980 */ /* 0x002162000c101900 */
[----:B------:R-:W-:Y:S05]  /*1240*/  BRA `(.L_x_16) ;  /* 0x0000000000247947 */ /* 0x000fea0003800000 */
.L_x_15:
[----:B------:R-:W-:Y:S02]  /*1250*/  ULDC.64 UR4, c[0x0][0x590] ;  /* 0x0001640000047ab9 */ /* 0x000fe40000000a00 */
[----:B------:R-:W-:-:S04]  /*1260*/  ISETP.NE.U32.AND P0, PT, RZ, UR4, PT ;  /* 0x00000004ff007c0c */ /* 0x000fc8000bf05070 */
[----:B------:R-:W-:-:S13]  /*1270*/  ISETP.NE.AND.EX P0, PT, RZ, UR5, PT, P0 ;  /* 0x00000005ff007c0c */ /* 0x000fda000bf05300 */
[----:B------:R-:W-:Y:S05]  /*1280*/  @!P0 BRA `(.L_x_17) ;  /* 0x00000000000c8947 */ /* 0x000fea0003800000 */
[----:B0-----:R-:W1:Y:S02]  /*1290*/  LDC.64 R4, c[0x0][0x590] ;  /* 0x00016400ff047b82 */ /* 0x001e640000000a00 */
[----:B-1----:R1:W5:Y:S01]  /*12a0*/  LDG.E R155, desc[UR36][R4.64] ;  /* 0x00000024049b7981 */ /* 0x002362000c1e1900 */
[----:B------:R-:W-:Y:S05]  /*12b0*/  BRA `(.L_x_16) ;  /* 0x0000000000087947 */ /* 0x000fea0003800000 */
.L_x_17:
[----:B------:R-:W-:Y:S02]  /*12c0*/  ULDC UR4, c[0x0][0x584] ;  /* 0x0001610000047ab9 */ /* 0x000fe40000000800 */
[----:B-1----:R-:W-:-:S07]  /*12d0*/  IMAD.U32 R155, RZ, RZ, UR4 ;  /* 0x00000004ff9b7e24 */ /* 0x002fce000f8e00ff */
.L_x_16:
[----:B------:R-:W-:-:S13]  /*12e0*/  LOP3.LUT P0, RZ, R0, 0xff, RZ, 0xc0, !PT ;  /* 0x000000ff00ff7812 */ /* 0x000fda000780c0ff */
[----:B------:R-:W-:Y:S05]  /*12f0*/  @!P0 EXIT ;  /* 0x000000000000894d */ /* 0x000fea0003800000 */
[----:B------:R-:W-:Y:S01]  /*1300*/  ULDC UR4, c[0x0][0x28c] ;  /* 0x0000a30000047ab9 */ /* 0x000fe20000000800 */
[----:B------:R-:W-:Y:S01]  /*1310*/  UMOV UR38, URZ ;  /* 0x0000003f00267c82 */ /* 0x000fe20008000000 */
[----:B------:R-:W-:Y:S01]  /*1320*/  UIADD3 UR4, UR4, 0x1f, URZ ;  /* 0x0000001f04047890 */ /* 0x000fe2000fffe03f */
[----:B------:R-:W-:-:S03]  /*1330*/  UMOV UR39, URZ ;  /* 0x0000003f00277c82 */ /* 0x000fc60008000000 */
[----:B------:R-:W-:-:S04]  /*1340*/  USHF.R.S32.HI UR5, URZ, 0x1f, UR4 ;  /* 0x0000001f3f057899 */ /* 0x000fc80008011404 */
[----:B------:R-:W-:-:S04]  /*1350*/  ULEA.HI UR5, UR5, UR4, URZ, 0x5 ;  /* 0x0000000405057291 */ /* 0x000fc8000f8f283f */
[----:B------:R-:W-:-:S12]  /*1360*/  USHF.R.S32.HI UR40, URZ, 0x5, UR5 ;  /* 0x000000053f287899 */ /* 0x000fd80008011405 */
.L_x_297:
[----:B------:R-:W-:Y:S01]  /*1370*/  LOP3.LUT R0, R18, 0x80, RZ, 0xc0, !PT ;  /* 0x0000008012007812 */ /* 0x000fe200078ec0ff */
[----:B------:R-:W2:Y:S01]  /*1380*/  S2UR UR7, SR_CgaCtaId ;  /* 0x00000000000779c3 */ /* 0x000ea20000008800 */
[----:B------:R-:W-:Y:S02]  /*1390*/  UMOV UR6, 0x400 ;  /* 0x0000040000067882 */ /* 0x000fe40000000000 */
[----:B------:R-:W-:-:S06]  /*13a0*/  SHF.R.U32.HI R0, RZ, 0x7, R0 ;  /* 0x00000007ff007819 */ /* 0x000fcc0000011600 */
[----:B---3--:R-:W3:Y:S01]  /*13b0*/  SHFL.IDX PT, R0, R0, RZ, 0x1f ;  /* 0x00001fff00007589 */ /* 0x008ee200000e0000 */
[----:B--2---:R-:W-:Y:S01]  /*13c0*/  ULEA UR6, UR7, UR6, 0x18 ;  /* 0x0000000607067291 */ /* 0x004fe2000f8ec03f */
[----:B---3--:R-:W-:-:S13]  /*13d0*/  R2UR UR4, R0 ;  /* 0x00000000000472ca */ /* 0x008fda00000e0000 */
[----:B------:R-:W-:-:S04]  /*13e0*/  ULEA.HI UR5, UR4, UR4, URZ, 0x1 ;  /* 0x0000000404057291 */ /* 0x000fc8000f8f083f */
[----:B------:R-:W-:-:S04]  /*13f0*/  ULOP3.LUT UR5, UR5, 0x1ffffe, URZ, 0xc0, !UPT ;  /* 0x001ffffe05057892 */ /* 0x000fc8000f8ec03f */
[----:B------:R-:W-:-:S03]  /*1400*/  UIADD3 UR5, UR4, -UR5, URZ ;  /* 0x8000000504057290 */ /* 0x000fc6000fffe03f */
[----:B------:R-:W-:Y:S01]  /*1410*/  ULDC UR4, c[0x0][0x28c] ;  /* 0x0000a30000047ab9 */ /* 0x000fe20000000800 */
[----:B------:R-:W-:Y:S01]  /*1420*/  ULEA UR5, UR5, UR6, 0xb ;  /* 0x0000000605057291 */ /* 0x000fe2000f8e583f */
[----:B------:R-:W-:-:S03]  /*1430*/  ISETP.LT.AND P0, PT, RZ, UR4, PT ;  /* 0x00000004ff007c0c */ /* 0x000fc6000bf01270 */
[----:B------:R-:W-:-:S04]  /*1440*/  UIADD3 UR5, UR5, 0x200, URZ ;  /* 0x0000020005057890 */ /* 0x000fc8000fffe03f */
[----:B------:R-:W-:-:S04]  /*1450*/  USHF.R.U32.HI UR5, URZ, 0x4, UR5 ;  /* 0x000000043f057899 */ /* 0x000fc80008011605 */
[----:B------:R-:W-:Y:S02]  /*1460*/  ULOP3.LUT UR41, UR5, 0x3fff, URZ, 0xc0, !UPT ;  /* 0x00003fff05297892 */ /* 0x000fe4000f8ec03f */
[----:B0-----:R-:W-:Y:S10]  /*1470*/  @P0 BRA `(.L_x_18) ;  /* 0x0000000000400947 */ /* 0x001ff40003800000 */
[----:B------:R-:W-:Y:S01]  /*1480*/  MOV R0, 0x0 ;  /* 0x0000000000007802 */ /* 0x000fe20000000f00 */
[----:B------:R-:W-:Y:S01]  /*1490*/  ULDC.64 UR4, c[0x4][0x68] ;  /* 0x01001a0000047ab9 */ /* 0x000fe20000000a00 */
[----:B------:R-:W-:Y:S01]  /*14a0*/  ULDC.64 UR6, c[0x4][0x8] ;  /* 0x0100020000067ab9 */ /* 0x000fe20000000a00 */
[----:B01----:R-:W-:Y:S01]  /*14b0*/  IMAD.U32 R4, RZ, RZ, UR4 ;  /* 0x00000004ff047e24 */ /* 0x003fe2000f8e00ff */
[----:B------:R0:W1:Y:S01]  /*14c0*/  LDC.64 R14, c[0x4][R0] ;  /* 0x01000000000e7b82 */ /* 0x0000620000000a00 */
[----:B------:R-:W-:Y:S01]  /*14d0*/  IMAD.U32 R5, RZ, RZ, UR5 ;  /* 0x00000005ff057e24 */ /* 0x000fe2000f8e00ff */
[----:B------:R-:W-:Y:S01]  /*14e0*/  ULDC.64 UR4, c[0x4][0x70] ;  /* 0x01001c0000047ab9 */ /* 0x000fe20000000a00 */
[----:B------:R-:W-:Y:S02]  /*14f0*/  IMAD.U32 R10, RZ, RZ, UR6 ;  /* 0x00000006ff0a7e24 */ /* 0x000fe4000f8e00ff */
[----:B------:R-:W-:Y:S02]  /*1500*/  IMAD.U32 R6, RZ, RZ, UR4 ;  /* 0x00000004ff067e24 */ /* 0x000fe4000f8e00ff */
[----:B------:R-:W-:-:S02]  /*1510*/  IMAD.U32 R7, RZ, RZ, UR5 ;  /* 0x00000005ff077e24 */ /* 0x000fc4000f8e00ff */
[----:B------:R-:W-:Y:S02]  /*1520*/  IMAD.U32 R11, RZ, RZ, UR7 ;  /* 0x00000007ff0b7e24 */ /* 0x000fe4000f8e00ff */
[----:B------:R-:W-:Y:S02]  /*1530*/  IMAD.MOV.U32 R8, RZ, RZ, 0x1e1 ;  /* 0x000001e1ff087424 */ /* 0x000fe400078e00ff */
[----:B------:R-:W-:Y:S02]  /*1540*/  IMAD.MOV.U32 R12, RZ, RZ, 0x1 ;  /* 0x00000001ff0c7424 */ /* 0x000fe400078e00ff */
[----:B0-----:R-:W-:-:S07]  /*1550*/  IMAD.MOV.U32 R13, RZ, RZ, RZ ;  /* 0x000000ffff0d7224 */ /* 0x001fce00078e00ff */
[----:B------:R-:W-:-:S07]  /*1560*/  LEPC R20, `(.L_x_18) ;  /* 0x000000001014794e */ /* 0x000fce0000000000 */
[----:B-1---5:R-:W-:Y:S05]  /*1570*/  CALL.ABS.NOINC R14 ;  /* 0x000000000e007343 */ /* 0x022fea0003c00000 */
.L_x_18:
[----:B------:R-:W-:-:S04]  /*1580*/  LOP3.LUT R0, R19, 0x1, RZ, 0xfc, !PT ;  /* 0x0000000113007812 */ /* 0x000fc800078efcff */
[----:B------:R-:W-:-:S13]  /*1590*/  ISETP.NE.AND P0, PT, R0, 0x3, PT ;  /* 0x000000030000780c */ /* 0x000fda0003f05270 */
[----:B------:R-:W-:Y:S05]  /*15a0*/  @!P0 BRA `(.L_x_19) ;  /* 0x0000000000048947 */ /* 0x000fea0003800000 */
[----:B------:R-:W-:Y:S01]  /*15b0*/  BPT.TRAP 0x1 ;  /* 0x000000040000795c */ /* 0x000fe20000300000 */
.L_x_19:
[----:B------:R-:W2:Y:S01]  /*15c0*/  S2UR UR5, SR_CgaCtaId ;  /* 0x00000000000579c3 */ /* 0x000ea20000008800 */
[----:B------:R-:W-:Y:S01]  /*15d0*/  UMOV UR4, 0x400 ;  /* 0x0000040000047882 */ /* 0x000fe20000000000 */
[----:B------:R-:W-:Y:S02]  /*15e0*/  IMAD.U32 R0, RZ, RZ, UR38 ;  /* 0x00000026ff007e24 */ /* 0x000fe4000f8e00ff */
[----:B------:R-:W-:-:S03]  /*15f0*/  IMAD.U32 R3, RZ, RZ, UR39 ;  /* 0x00000027ff037e24 */ /* 0x000fc6000f8e00ff */
[----:B------:R-:W-:Y:S01]  /*1600*/  SHF.L.U32 R0, R0, 0x1f, RZ ;  /* 0x0000001f00007819 */ /* 0x000fe200000006ff */
[----:B--2---:R-:W-:-:S06]  /*1610*/  ULEA UR4, UR5, UR4, 0x18 ;  /* 0x0000000405047291 */ /* 0x004fcc000f8ec03f */
[----:B------:R-:W-:-:S04]  /*1620*/  IMAD.U32 R6, RZ, RZ, UR4 ;  /* 0x00000004ff067e24 */ /* 0x000fc8000f8e00ff */
[----:B------:R-:W-:-:S04]  /*1630*/  IMAD R3, R3, 0x8, R6 ;  /* 0x0000000803037824 */ /* 0x000fc800078e0206 */
[----:B------:R2:W3:Y:S01]  /*1640*/  SYNCS.PHASECHK.TRANS64.TRYWAIT P1, [R3+URZ], R0 ;  /* 0x00000000030075a7 */ /* 0x0004e2000802017f */
[----:B------:R-:W-:Y:S05]  /*1650*/  @!P0 BRA `(.L_x_20) ;  /* 0x0000000000048947 */ /* 0x000fea0003800000 */
[----:B------:R-:W-:Y:S01]  /*1660*/  BPT.TRAP 0x1 ;  /* 0x000000040000795c */ /* 0x000fe20000300000 */
.L_x_20:
[----:B---3--:R-:W-:Y:S05]  /*1670*/  @P1 BRA `(.L_x_21) ;  /* 0x0000000000081947 */ /* 0x008fea0003800000 */
[----:B------:R-:W3:Y:S02]  /*1680*/  SYNCS.PHASECHK.TRANS64.TRYWAIT P1, [R3+URZ], R0 ;  /* 0x00000000030075a7 */ /* 0x000ee4000802017f */
[----:B---3--:R-:W-:Y:S05]  /*1690*/  @!P1 BRA `(.L_x_22) ;  /* 0x0000008c00d49947 */ /* 0x008fea0003800000 */
.L_x_21:
[----:B------:R-:W-:-:S04]  /*16a0*/  UISETP.LT.AND UP0, UPT, UR40, 0x1, UPT ;  /* 0x000000012800788c */ /* 0x000fc8000bf01270 */
[----:B------:R-:W-:-:S06]  /*16b0*/  USEL UR4, UR40, 0x1, UP0 ;  /* 0x0000000128047887 */ /* 0x000fcc0008000000 */
[----:B--23--:R-:W-:Y:S01]  /*16c0*/  IMAD.U32 R0, RZ, RZ, UR4 ;  /* 0x00000004ff007e24 */ /* 0x00cfe2000f8e00ff */
[----:B------:R-:W-:Y:S05]  /*16d0*/  WARPSYNC.ALL ;  /* 0x0000000000007948 */ /* 0x000fea0003800000 */
[----:B------:R-:W-:-:S04]  /*16e0*/  IADD3 R0, -R0, UR40, RZ ;  /* 0x0000002800007c10 */ /* 0x000fc8000fffe1ff */
[----:B------:R-:W-:Y:S02]  /*16f0*/  ISETP.GE.AND P1, PT, R0, 0x1, PT ;  /* 0x000000010000780c */ /* 0x000fe40003f26270 */
[----:B------:R-:W-:Y:S01]  /*1700*/  R2UR UR4, R6 ;  /* 0x00000000060472ca */ /* 0x000fe200000e0000 */
[----:B------:R-:W-:Y:S01]  /*1710*/  ULOP3.LUT UR41, UR41, 0x10000, URZ, 0xfc, !UPT ;  /* 0x0001000029297892 */ /* 0x000fe2000f8efc3f */
[----:B------:R-:W-:Y:S01]  /*1720*/  WARPGROUP.ARRIVE ;  /* 0x00000000000079c5 */ /* 0x000fe20000000000 */
[----:B------:R-:W-:Y:S01]  /*1730*/  UMOV UR5, 0xc0000010 ;  /* 0xc000001000057882 */ /* 0x000fe20000000000 */
[----:B------:R-:W-:-:S09]  /*1740*/  UMOV UR7, 0xc0000010 ;  /* 0xc000001000077882 */ /* 0x000fd20000000000 */
[----:B------:R-:W-:-:S04]  /*1750*/  UIADD3 UR4, UR4, 0x12200, URZ ;  /* 0x0001220004047890 */ /* 0x000fc8000fffe03f */
[----:B------:R-:W-:-:S04]  /*1760*/  USHF.R.U32.HI UR4, URZ, 0x4, UR4 ;  /* 0x000000043f047899 */ /* 0x000fc80008011604 */
[----:B------:R-:W-:-:S04]  /*1770*/  ULOP3.LUT UR4, UR4, 0x3fff, URZ, 0xc0, !UPT ;  /* 0x00003fff04047892 */ /* 0x000fc8000f8ec03f */
[----:B------:R-:W-:Y:S02]  /*1780*/  ULOP3.LUT UR9, UR4, 0x10000, URZ, 0xfc, !UPT ;  /* 0x0001000004097892 */ /* 0x000fe4000f8efc3f */
[----:B------:R-:W-:Y:S02]  /*1790*/  ULEA UR4, UR39, UR41, 0x8 ;  /* 0x0000002927047291 */ /* 0x000fe4000f8e403f */
[----:B------:R-:W-:-:S09]  /*17a0*/  ULEA UR6, UR39, UR9, 0x9 ;  /* 0x0000000927067291 */ /* 0x000fd2000f8e483f */
[----:B------:R-:W-:Y:S03]  /*17b0*/  IGMMA.64x256x32.S8.S8 R24, gdesc[UR4], RZ, !UPT, gsb0 ;  /* 0x06600000041879f1 */ /* 0x000fe6000c0410ff */
[----:B------:R-:W-:Y:S02]  /*17c0*/  WARPGROUP.DEPBAR.LE gsb0, 0x0 ;  /* 0x00008000000079c5 */ /* 0x000fe40000010000 */
[----:B------:R-:W-:Y:S05]  /*17d0*/  @!P1 BRA `(.L_x_23) ;  /* 0x0000000000c89947 */ /* 0x000fea0003800000 */
[----:B------:R-:W-:Y:S02]  /*17e0*/  UIADD3 UR4, UR39, 0x1, URZ ;  /* 0x0000000127047890 */ /* 0x000fe4000fffe03f */
[----:B------:R-:W-:Y:S02]  /*17f0*/  IMAD.U32 R3, RZ, RZ, UR39 ;  /* 0x00000027ff037e24 */ /* 0x000fe4000f8e00ff */
[----:B------:R-:W-:-:S04]  /*1800*/  UISETP.NE.AND UP0, UPT, UR4, 0x12, UPT ;  /* 0x000000120400788c */ /* 0x000fc8000bf05270 */
[----:B------:R-:W-:Y:S02]  /*1810*/  USEL UR5, URZ, 0x1, UP0 ;  /* 0x000000013f057887 */ /* 0x000fe40008000000 */
[----:B------:R-:W-:Y:S02]  /*1820*/  USEL UR8, UR4, URZ, UP0 ;  /* 0x0000003f04087287 */ /* 0x000fe40008000000 */
[----:B------:R-:W-:-:S06]  /*1830*/  ULOP3.LUT UR5, UR38, UR5, URZ, 0x3c, !UPT ;  /* 0x0000000526057292 */ /* 0x000fcc000f8e3c3f */
[----:B------:R-:W-:-:S07]  /*1840*/  IMAD.U32 R7, RZ, RZ, UR5 ;  /* 0x00000005ff077e24 */ /* 0x000fce000f8e00ff */
.L_x_30:
[----:B------:R-:W-:Y:S05]  /*1850*/  @!P0 BRA `(.L_x_24) ;  /* 0x0000000000048947 */ /* 0x000fea0003800000 */
[----:B------:R-:W-:Y:S01]  /*1860*/  BPT.TRAP 0x1 ;  /* 0x000000040000795c */ /* 0x000fe20000300000 */
.L_x_24:
[----:B------:R-:W2:Y:S01]  /*1870*/  S2UR UR5, SR_CgaCtaId ;  /* 0x00000000000579c3 */ /* 0x000ea20000008800 */
[----:B------:R-:W-:Y:S01]  /*1880*/  UMOV UR4, 0x400 ;  /* 0x0000040000047882 */ /* 0x000fe20000000000 */
[----:B01----:R-:W-:Y:S01]  /*1890*/  IMAD.U32 R5, RZ, RZ, UR8 ;  /* 0x00000008ff057e24 */ /* 0x003fe2000f8e00ff */
[----:B------:R-:W-:Y:S01]  /*18a0*/  SHF.L.U32 R4, R7, 0x1f, RZ ;  /* 0x0000001f07047819 */ /* 0x000fe200000006ff */
[----:B--2---:R-:W-:-:S06]  /*18b0*/  ULEA UR4, UR5, UR4, 0x18 ;  /* 0x0000000405047291 */ /* 0x004fcc000f8ec03f */
[----:B------:R-:W-:-:S04]  /*18c0*/  IMAD.U32 R6, RZ, RZ, UR4 ;  /* 0x00000004ff067e24 */ /* 0x000fc8000f8e00ff */
[----:B------:R-:W-:-:S04]  /*18d0*/  IMAD R5, R5, 0x8, R6 ;  /* 0x0000000805057824 */ /* 0x000fc800078e0206 */
[----:B------:R0:W1:Y:S01]  /*18e0*/  SYNCS.PHASECHK.TRANS64.TRYWAIT P1, [R5+URZ], R4 ;  /* 0x00000004050075a7 */ /* 0x000062000802017f */
[----:B------:R-:W-:Y:S05]  /*18f0*/  @!P0 BRA `(.L_x_25) ;  /* 0x0000000000048947 */ /* 0x000fea0003800000 */
[----:B------:R-:W-:Y:S01]  /*1900*/  BPT.TRAP 0x1 ;  /* 0x000000040000795c */ /* 0x000fe20000300000 */
.L_x_25:
[----:B-1----:R-:W-:Y:S05]  /*1910*/  @P1 BRA `(.L_x_26) ;  /* 0x0000000000081947 */ /* 0x002fea0003800000 */
[----:B------:R-:W1:Y:S02]  /*1920*/  SYNCS.PHASECHK.TRANS64.TRYWAIT P1, [R5+URZ], R4 ;  /* 0x00000004050075a7 */ /* 0x000e64000802017f */
[----:B-1----:R-:W-:Y:S05]  /*1930*/  @!P1 BRA `(.L_x_27) ;  /* 0x0000008c00409947 */ /* 0x002fea0003800000 */
.L_x_26:
[----:B------:R-:W-:Y:S01]  /*1940*/  ULEA UR4, UR8, UR41, 0x8 ;  /* 0x0000002908047291 */ /* 0x000fe2000f8e403f */
[----:B------:R-:W-:Y:S01]  /*1950*/  WARPGROUP.ARRIVE ;  /* 0x00000000000079c5 */ /* 0x000fe20000000000 */
[----:B------:R-:W-:Y:S01]  /*1960*/  ULEA UR6, UR8, UR9, 0x9 ;  /* 0x0000000908067291 */ /* 0x000fe2000f8e483f */
[----:B------:R-:W-:Y:S01]  /*1970*/  UMOV UR5, 0xc0000010 ;  /* 0xc000001000057882 */ /* 0x000fe20000000000 */
[----:B------:R-:W-:-:S07]  /*1980*/  UMOV UR7, 0xc0000010 ;  /* 0xc000001000077882 */ /* 0x000fce0000000000 */
[----:B------:R-:W-:Y:S03]  /*1990*/  IGMMA.64x256x32.S8.S8 R24, gdesc[UR4], R24, gsb0 ;  /* 0x06600000041879f1 */ /* 0x000fe60008041018 */
[----:B------:R-:W-:Y:S02]  /*19a0*/  WARPGROUP.DEPBAR.LE gsb0, 0x0 ;  /* 0x00008000000079c5 */ /* 0x000fe40000010000 */
[----:B------:R-:W-:Y:S05]  /*19b0*/  @!P0 BRA `(.L_x_28) ;  /* 0x0000000000048947 */ /* 0x000fea0003800000 */
[----:B------:R-:W-:Y:S01]  /*19c0*/  BPT.TRAP 0x1 ;  /* 0x000000040000795c */ /* 0x000fe20000300000 */
.L_x_28:
[----:B------:R-:W-:-:S13]  /*19d0*/  ISETP.NE.AND P1, PT, R157, RZ, PT ;  /* 0x000000ff9d00720c */ /* 0x000fda0003f25270 */
[----:B01----:R-:W-:-:S04]  /*19e0*/  @P1 IMAD R4, R3, 0x8, R6 ;  /* 0x0000000803041824 */ /* 0x003fc800078e0206 */
[----:B------:R-:W-:-:S05]  /*19f0*/  @P1 VIADD R4, R4, 0x90 ;  /* 0x0000009004041836 */ /* 0x000fca0000000000 */
[----:B------:R-:W-:-:S04]  /*1a00*/  @P1 PRMT R4, R23, 0x654, R4 ;  /* 0x0000065417041816 */ /* 0x000fc80000000004 */
[----:B------:R0:W-:Y:S01]  /*1a10*/  @P1 SYNCS.ARRIVE.TRANS64.RED.A1T0 RZ, [R4+URZ], RZ ;  /* 0x000000ff04ff19a7 */ /* 0x0001e2000810043f */
[----:B------:R-:W-:-:S13]  /*1a20*/  ISETP.GT.U32.AND P1, PT, R19, 0x1, PT ;  /* 0x000000011300780c */ /* 0x000fda0003f24070 */
[----:B0-----:R-:W-:Y:S05]  /*1a30*/  @P1 BRA `(.L_x_29) ;  /* 0x0000000000041947 */ /* 0x001fea0003800000 */
[----:B------:R-:W-:Y:S01]  /*1a40*/  BPT.TRAP 0x1 ;  /* 0x000000040000795c */ /* 0x000fe20000300000 */
.L_x_29:
[----:B------:R-:W-:Y:S01]  /*1a50*/  UIADD3 UR8, UR8, 0x1, URZ ;  /* 0x0000000108087890 */ /* 0x000fe2000fffe03f */
[C---:B------:R-:W-:Y:S01]  /*1a60*/  ISETP.GT.AND P2, PT, R0.reuse, 0x1, PT ;  /* 0x000000010000780c */ /* 0x040fe20003f44270 */
[----:B------:R-:W-:Y:S02]  /*1a70*/  VIADD R3, R3, 0x1 ;  /* 0x0000000103037836 */ /* 0x000fe40000000000 */
[----:B------:R-:W-:Y:S01]  /*1a80*/  UISETP.NE.AND UP0, UPT, UR8, 0x12, UPT ;  /* 0x000000120800788c */ /* 0x000fe2000bf05270 */
[----:B------:R-:W-:Y:S02]  /*1a90*/  VIADD R0, R0, 0xffffffff ;  /* 0xffffffff00007836 */ /* 0x000fe40000000000 */
[C---:B------:R-:W-:Y:S01]  /*1aa0*/  ISETP.NE.AND P1, PT, R3.reuse, 0x12, PT ;  /* 0x000000120300780c */ /* 0x040fe20003f25270 */
[----:B------:R-:W-:Y:S02]  /*1ab0*/  USEL UR4, URZ, 0x1, UP0 ;  /* 0x000000013f047887 */ /* 0x000fe40008000000 */
[----:B------:R-:W-:Y:S01]  /*1ac0*/  USEL UR8, UR8, URZ, UP0 ;  /* 0x0000003f08087287 */ /* 0x000fe20008000000 */
[----:B------:R-:W-:-:S03]  /*1ad0*/  SEL R3, R3, RZ, P1 ;  /* 0x000000ff03037207 */ /* 0x000fc60000800000 */
[----:B------:R-:W-:Y:S01]  /*1ae0*/  LOP3.LUT R7, R7, UR4, RZ, 0x3c, !PT ;  /* 0x0000000407077c12 */ /* 0x000fe2000f8e3cff */
[----:B------:R-:W-:Y:S07]  /*1af0*/  @P2 BRA `(.L_x_30) ;  /* 0xfffffffc00542947 */ /* 0x000fee000383ffff */
.L_x_23:
[----:B------:R-:W2:Y:S02]  /*1b00*/  LDC R0, c[0x0][0x28c] ;  /* 0x0000a300ff007b82 */ /* 0x000ea40000000800 */
[----:B--2---:R-:W-:-:S13]  /*1b10*/  ISETP.GE.AND P1, PT, R0, 0x1, PT ;  /* 0x000000010000780c */ /* 0x004fda0003f26270 */
[----:B------:R-:W-:Y:S05]  /*1b20*/  @!P1 BRA `(.L_x_31) ;  /* 0x0000000000509947 */ /* 0x000fea0003800000 */
[----:B------:R-:W-:Y:S05]  /*1b30*/  @!P0 BRA `(.L_x_32) ;  /* 0x0000000000048947 */ /* 0x000fea0003800000 */
[----:B------:R-:W-:Y:S01]  /*1b40*/  BPT.TRAP 0x1 ;  /* 0x000000040000795c */ /* 0x000fe20000300000 */
.L_x_32:
[----:B------:R-:W-:Y:S01]  /*1b50*/  ISETP.NE.AND P1, PT, R157, RZ, PT ;  /* 0x000000ff9d00720c */ /* 0x000fe20003f25270 */
[----:B------:R-:W-:Y:S01]  /*1b60*/  BSSY B0, `(.L_x_33) ;  /* 0x000000e000007945 */ /* 0x000fe20003800000 */
[----:B------:R-:W-:-:S11]  /*1b70*/  ISETP.GT.U32.AND P0, PT, R19, 0x1, PT ;  /* 0x000000011300780c */ /* 0x000fd60003f04070 */
[----:B------:R-:W-:Y:S05]  /*1b80*/  @!P1 BRA `(.L_x_34) ;  /* 0x00000000002c9947 */ /* 0x000fea0003800000 */
[----:B------:R-:W-:-:S04]  /*1b90*/  UISETP.LT.AND UP0, UPT, UR40, 0x1, UPT ;  /* 0x000000012800788c */ /* 0x000fc8000bf01270 */
[----:B------:R-:W-:-:S04]  /*1ba0*/  USEL UR6, UR40, 0x1, UP0 ;  /* 0x0000000128067887 */ /* 0x000fc80008000000 */
[----:B------:R-:W-:-:S04]  /*1bb0*/  UIADD3 UR6, UR39, UR40, -UR6 ;  /* 0x0000002827067290 */ /* 0x000fc8000fffe806 */
[----:B------:R-:W-:-:S04]  /*1bc0*/  UIMAD.WIDE.U32 UR4, UR6, 0x38e38e39, URZ ;  /* 0x38e38e39060478a5 */ /* 0x000fc8000f8e003f */
[----:B------:R-:W-:-:S04]  /*1bd0*/  USHF.R.U32.HI UR4, URZ, 0x2, UR5 ;  /* 0x000000023f047899 */ /* 0x000fc80008011605 */
[----:B------:R-:W-:-:S06]  /*1be0*/  UIMAD UR6, UR4, -0x12, UR6 ;  /* 0xffffffee040678a4 */ /* 0x000fcc000f8e0206 */
[----:B------:R-:W-:-:S04]  /*1bf0*/  IMAD.U32 R3, RZ, RZ, UR6 ;  /* 0x00000006ff037e24 */ /* 0x000fc8000f8e00ff */
[----:B------:R-:W-:-:S04]  /*1c00*/  IMAD R0, R3, 0x8, R6 ;  /* 0x0000000803007824 */ /* 0x000fc800078e0206 */
[----:B------:R-:W-:-:S05]  /*1c10*/  VIADD R0, R0, 0x90 ;  /* 0x0000009000007836 */ /* 0x000fca0000000000 */
[----:B------:R-:W-:-:S04]  /*1c20*/  PRMT R0, R23, 0x654, R0 ;  /* 0x0000065417007816 */ /* 0x000fc80000000000 */
[----:B------:R2:W-:Y:S03]  /*1c30*/  SYNCS.ARRIVE.TRANS64.RED.A1T0 RZ, [R0+URZ], RZ ;  /* 0x000000ff00ff79a7 */ /* 0x0005e6000810043f */
.L_x_34:
[----:B------:R-:W-:Y:S05]  /*1c40*/  BSYNC B0 ;  /* 0x0000000000007941 */ /* 0x000fea0003800000 */
.L_x_33:
[----:B------:R-:W-:Y:S05]  /*1c50*/  @P0 BRA `(.L_x_31) ;  /* 0x0000000000040947 */ /* 0x000fea0003800000 */
[----:B------:R-:W-:Y:S01]  /*1c60*/  BPT.TRAP 0x1 ;  /* 0x000000040000795c */ /* 0x000fe20000300000 */
.L_x_31:
[----:B------:R-:W3:Y:S01]  /*1c70*/  LDC R13, c[0x0][0x288] ;  /* 0x0000a200ff0d7b82 */ /* 0x000ee20000000800 */
[--C-:B--2---:R-:W-:Y:S01]  /*1c80*/  SHF.R.U32.HI R0, RZ, 0x2, R18.reuse ;  /* 0x00000002ff007819 */ /* 0x104fe20000011612 */
[----:B------:R-:W-:Y:S01]  /*1c90*/  UIADD3 UR39, UR40, UR39, URZ ;  /* 0x0000002728277290 */ /* 0x000fe2000fffe03f */
[----:B01----:R-:W-:Y:S01]  /*1ca0*/  SHF.R.U32.HI R5, RZ, 0x7, R18 ;  /* 0x00000007ff057819 */ /* 0x003fe20000011612 */
[----:B------:R-:W-:Y:S01]  /*1cb0*/  ULDC UR7, c[0x0][0x284] ;  /* 0x0000a10000077ab9 */ /* 0x000fe20000000800 */
[----:B------:R-:W-:Y:S01]  /*1cc0*/  LOP3.LUT R4, R18, 0x60, RZ, 0xc0, !PT ;  /* 0x0000006012047812 */ /* 0x000fe200078ec0ff */
[----:B------:R-:W-:Y:S01]  /*1cd0*/  UISETP.GT.U32.AND UP0, UPT, UR39, 0x11, UPT ;  /* 0x000000112700788c */ /* 0x000fe2000bf04070 */
[----:B------:R-:W-:Y:S01]  /*1ce0*/  LOP3.LUT R3, R0, 0x7, RZ, 0xc0, !PT ;  /* 0x0000000700037812 */ /* 0x000fe200078ec0ff */
[----:B------:R-:W-:Y:S01]  /*1cf0*/  UISETP.GE.U32.AND UP1, UPT, UR40, 0x12, UPT ;  /* 0x000000122800788c */ /* 0x000fe2000bf26070 */
[----:B------:R-:W-:Y:S01]  /*1d00*/  LOP3.LUT R0, R5, 0x1, RZ, 0xc0, !PT ;  /* 0x0000000105007812 */ /* 0x000fe200078ec0ff */
[----:B------:R-:W-:Y:S01]  /*1d10*/  UISETP.LT.U32.AND UP0, UPT, UR40, 0x12, UP0 ;  /* 0x000000122800788c */ /* 0x000fe20008701070 */
[----:B------:R-:W-:Y:S01]  /*1d20*/  SHF.R.U32.HI R6, RZ, 0x1, R4 ;  /* 0x00000001ff067819 */ /* 0x000fe20000011604 */
[----:B------:R-:W-:Y:S01]  /*1d30*/  IMAD.SHL.U32 R4, R18, 0x2, RZ ;  /* 0x0000000212047824 */ /* 0x000fe200078e00ff */
[----:B------:R-:W-:Y:S01]  /*1d40*/  SHF.R.S32.HI R14, RZ, 0x1f, R22 ;  /* 0x0000001fff0e7819 */ /* 0x000fe20000011416 */
[----:B------:R-:W-:Y:S01]  /*1d50*/  IMAD.SHL.U32 R8, R0, 0x40, RZ ;  /* 0x0000004000087824 */ /* 0x000fe200078e00ff */
[--C-:B------:R-:W-:Y:S01]  /*1d60*/  IADD3 R5, RZ, -R6, -R3.reuse ;  /* 0x80000006ff057210 */ /* 0x100fe20007ffe803 */
[----:B------:R-:W-:Y:S01]  /*1d70*/  ULDC.64 UR8, c[0x0][0x5d0] ;  /* 0x0001740000087ab9 */ /* 0x000fe20000000a00 */
[----:B------:R-:W-:Y:S01]  /*1d80*/  LOP3.LUT R9, R4, 0x6, RZ, 0xc0, !PT ;  /* 0x0000000604097812 */ /* 0x000fe200078ec0ff */
[----:B------:R-:W-:Y:S01]  /*1d90*/  UIMAD.WIDE.U32 UR4, UR39, 0x38e38e39, URZ ;  /* 0x38e38e39270478a5 */ /* 0x000fe2000f8e003f */
[----:B------:R-:W-:Y:S01]  /*1da0*/  LOP3.LUT R3, R8, 0x40, R3, 0xe2, !PT ;  /* 0x0000004008037812 */ /* 0x000fe200078ee203 */
[----:B------:R-:W-:Y:S01]  /*1db0*/  IMAD R7, R0, -0x40, R5 ;  /* 0xffffffc000077824 */ /* 0x000fe200078e0205 */
[----:B------:R-:W-:Y:S01]  /*1dc0*/  LOP3.LUT R0, R18, 0x3, RZ, 0xc0, !PT ;  /* 0x0000000312007812 */ /* 0x000fe200078ec0ff */
[----:B------:R-:W-:Y:S01]  /*1dd0*/  USEL UR6, URZ, 0x1, !UP0 ;  /* 0x000000013f067887 */ /* 0x000fe2000c000000 */
[----:B------:R-:W-:Y:S01]  /*1de0*/  PRMT R8, R9, 0x6540, R152 ;  /* 0x0000654009087816 */ /* 0x000fe20000000098 */
[----:B------:R-:W-:Y:S01]  /*1df0*/  IMAD.SHL.U32 R152, R152, 0x100, RZ ;  /* 0x0000010098987824 */ /* 0x000fe200078e00ff */
[----:B------:R-:W-:Y:S01]  /*1e00*/  USHF.R.U32.HI UR4, URZ, 0x2, UR5 ;  /* 0x000000023f047899 */ /* 0x000fe20008011605 */
[----:B---3--:R-:W-:Y:S01]  /*1e10*/  IMAD R11, R0, -0x2, R13 ;  /* 0xfffffffe000b7824 */ /* 0x008fe200078e020d */
[--C-:B------:R-:W-:Y:S01]  /*1e20*/  SHF.R.S32.HI R9, RZ, 0x1f, R8.reuse ;  /* 0x0000001fff097819 */ /* 0x100fe20000011408 */
[C---:B------:R-:W-:Y:S01]  /*1e30*/  IMAD.SHL.U32 R0, R153.reuse, 0x80, RZ ;  /* 0x0000008099007824 */ /* 0x040fe200078e00ff */
[----:B------:R-:W-:Y:S01]  /*1e40*/  ISETP.GE.AND P0, PT, R152, R13, PT ;  /* 0x0000000d9800720c */ /* 0x000fe20003f06270 */
[----:B------:R-:W-:Y:S01]  /*1e50*/  IMAD R5, R14, UR8, RZ ;  /* 0x000000080e057c24 */ /* 0x000fe2000f8e02ff */
[----:B------:R-:W-:Y:S01]  /*1e60*/  ULOP3.LUT UR38, UR38, UR6, URZ, 0x3c, !UPT ;  /* 0x0000000626267292 */ /* 0x000fe2000f8e3c3f */
[----:B------:R-:W-:Y:S01]  /*1e70*/  IMAD.WIDE R12, R153, 0x80, RZ ;  /* 0x00000080990c7825 */ /* 0x000fe200078e02ff */
[C---:B------:R-:W-:Y:S01]  /*1e80*/  ISETP.GE.OR P0, PT, R0.reuse, UR7, P0 ;  /* 0x0000000700007c0c */ /* 0x040fe20008706670 */
[----:B------:R-:W-:Y:S01]  /*1e90*/  UIMAD UR39, UR4, -0x12, UR39 ;  /* 0xffffffee042778a4 */ /* 0x000fe2000f8e0227 */
[----:B------:R-:W-:Y:S01]  /*1ea0*/  IADD3 R20, -R0, UR7, R7 ;  /* 0x0000000700147c10 */ /* 0x000fe2000fffe107 */
[C---:B------:R-:W-:Y:S01]  /*1eb0*/  IMAD R15, R22.reuse, UR9, R5 ;  /* 0x00000009160f7c24 */ /* 0x040fe2000f8e0205 */
[----:B------:R-:W-:Y:S01]  /*1ec0*/  @UP1 ULOP3.LUT UR38, UR38, 0x1, UR4, 0x78, !UPT ;  /* 0x0000000126261892 */ /* 0x000fe2000f8e7804 */
[----:B------:R-:W-:Y:S01]  /*1ed0*/  IMAD.WIDE.U32 R4, R22, UR8, R8 ;  /* 0x0000000816047c25 */ /* 0x000fe2000f8e0008 */
[----:B------:R-:W-:-:S03]  /*1ee0*/  LOP3.LUT R163, R12, R3, R6, 0xfe, !PT ;  /* 0x000000030ca37212 */ /* 0x000fc600078efe06 */
[----:B------:R-:W-:Y:S02]  /*1ef0*/  IMAD.IADD R5, R5, 0x1, R15 ;  /* 0x0000000105057824 */ /* 0x000fe400078e020f */
[----:B------:R-:W-:Y:S02]  /*1f00*/  IMAD.IADD R0, R11, 0x1, -R152 ;  /* 0x000000010b007824 */ /* 0x000fe400078e0a98 */
[----:B------:R-:W-:Y:S01]  /*1f10*/  IMAD.MOV.U32 R153, RZ, RZ, -0x1 ;  /* 0xffffffffff997424 */ /* 0x000fe200078e00ff */
[----:B------:R-:W-:Y:S06]  /*1f20*/  @P0 BRA `(.L_x_35) ;  /* 0x0000006000a40947 */ /* 0x000fec0003800000 */
[----:B------:R-:W0:Y:S01]  /*1f30*/  LDC.64 R10, c[0x0][0x5c8] ;  /* 0x00017200ff0a7b82 */ /* 0x000e220000000a00 */
[----:B------:R-:W-:Y:S01]  /*1f40*/  ULDC.64 UR4, c[0x0][0x5c0] ;  /* 0x0001700000047ab9 */ /* 0x000fe20000000a00 */
[----:B------:R-:W-:Y:S01]  /*1f50*/  BSSY B0, `(.L_x_35) ;  /* 0x0000626000007945 */ /* 0x000fe20003800000 */
[-C--:B0-----:R-:W-:Y:S02]  /*1f60*/  IMAD R6, R13, R10.reuse, RZ ;  /* 0x0000000a0d067224 */ /* 0x081fe400078e02ff */
[----:B------:R-:W-:-:S04]  /*1f70*/  IMAD.WIDE.U32 R4, R163, R10, R4 ;  /* 0x0000000aa3047225 */ /* 0x000fc800078e0004 */
[----:B------:R-:W-:Y:S01]  /*1f80*/  IMAD R3, R163, R11, R6 ;  /* 0x0000000ba3037224 */ /* 0x000fe200078e0206 */
[----:B------:R-:W-:-:S03]  /*1f90*/  IADD3 R4, P0, R4, UR4, RZ ;  /* 0x0000000404047c10 */ /* 0x000fc6000ff1e0ff */
[----:B------:R-:W-:Y:S01]  /*1fa0*/  IMAD.IADD R3, R5, 0x1, R3 ;  /* 0x0000000105037824 */ /* 0x000fe200078e0203 */
[----:B------:R-:W-:-:S04]  /*1fb0*/  LEA R6, P1, R10, R4, 0x3 ;  /* 0x000000040a067211 */ /* 0x000fc800078218ff */
[----:B------:R-:W-:Y:S02]  /*1fc0*/  IADD3.X R5, R3, UR5, RZ, P0, !PT ;  /* 0x0000000503057c10 */ /* 0x000fe400087fe4ff */
[----:B-----5:R-:W-:Y:S02]  /*1fd0*/  ISETP.NE.AND P0, PT, R155, RZ, PT ;  /* 0x000000ff9b00720c */ /* 0x020fe40003f05270 */
[----:B------:R-:W-:-:S11]  /*1fe0*/  LEA.HI.X R7, R10, R5, R11, 0x3, P1 ;  /* 0x000000050a077211 */ /* 0x000fd600008f1c0b */
[----:B------:R-:W-:Y:S05]  /*1ff0*/  @!P0 BRA `(.L_x_36) ;  /* 0x0000004800648947 */ /* 0x000fea0003800000 */
[----:B------:R-:W0:Y:S01]  /*2000*/  LDC.64 R158, c[0x0][0x5b0] ;  /* 0x00016c00ff9e7b82 */ /* 0x000e220000000a00 */
[----:B------:R-:W-:Y:S01]  /*2010*/  ULDC.64 UR4, c[0x0][0x5b8] ;  /* 0x00016e0000047ab9 */ /* 0x000fe20000000a00 */
[----:B------:R-:W-:Y:S01]  /*2020*/  ISETP.GE.AND P1, PT, R20, 0x1, PT ;  /* 0x000000011400780c */ /* 0x000fe20003f26270 */
[----:B------:R-:W-:Y:S01]  /*2030*/  IMAD R3, R14, UR4, RZ ;  /* 0x000000040e037c24 */ /* 0x000fe2000f8e02ff */
[----:B------:R-:W-:Y:S01]  /*2040*/  BSSY B1, `(.L_x_37) ;  /* 0x0000010000017945 */ /* 0x000fe20003800000 */
[----:B------:R-:W-:Y:S01]  /*2050*/  IMAD.WIDE.U32 R14, R22, UR4, R8 ;  /* 0x00000004160e7c25 */ /* 0x000fe2000f8e0008 */
[----:B------:R-:W-:Y:S02]  /*2060*/  ISETP.LT.OR P2, PT, R0, 0x1, !P1 ;  /* 0x000000010000780c */ /* 0x000fe40004f41670 */
[----:B------:R-:W1:Y:S01]  /*2070*/  LDC.64 R160, c[0x0][0x5a8] ;  /* 0x00016a00ffa07b82 */ /* 0x000e620000000a00 */
[----:B------:R-:W-:Y:S02]  /*2080*/  IMAD R3, R22, UR5, R3 ;  /* 0x0000000516037c24 */ /* 0x000fe4000f8e0203 */
[----:B------:R-:W-:-:S02]  /*2090*/  IMAD.MOV.U32 R10, RZ, RZ, R14 ;  /* 0x000000ffff0a7224 */ /* 0x000fc400078e000e */
[----:B------:R-:W-:Y:S02]  /*20a0*/  IMAD.IADD R11, R15, 0x1, R3 ;  /* 0x000000010f0b7824 */ /* 0x000fe400078e0203 */
[-C--:B0-----:R-:W-:Y:S01]  /*20b0*/  IMAD R12, R13, R158.reuse, RZ ;  /* 0x0000009e0d0c7224 */ /* 0x081fe200078e02ff */
[----:B------:R-:W-:Y:S01]  /*20c0*/  SHF.L.U64.HI R13, R158, 0x3, R159 ;  /* 0x000000039e0d7819 */ /* 0x000fe2000001029f */
[----:B------:R-:W-:-:S04]  /*20d0*/  IMAD.WIDE.U32 R8, R163, R158, R10 ;  /* 0x0000009ea3087225 */ /* 0x000fc800078e000a */
[----:B------:R-:W-:Y:S01]  /*20e0*/  IMAD R21, R163, R159, R12 ;  /* 0x0000009fa3157224 */ /* 0x000fe200078e020c */
[----:B-1----:R-:W-:Y:S01]  /*20f0*/  IADD3 R8, P0, R8, R160, RZ ;  /* 0x000000a008087210 */ /* 0x002fe20007f1e0ff */
[----:B------:R-:W-:-:S03]  /*2100*/  IMAD.SHL.U32 R12, R158, 0x8, RZ ;  /* 0x000000089e0c7824 */ /* 0x000fc600078e00ff */
[----:B------:R-:W-:Y:S01]  /*2110*/  IADD3.X R9, R161, R9, R21, P0, !PT ;  /* 0x00000009a1097210 */ /* 0x000fe200007fe415 */
[----:B------:R-:W-:Y:S08]  /*2120*/  @P2 BRA `(.L_x_38) ;  /* 0x0000000000042947 */ /* 0x000ff00003800000 */
[----:B------:R0:W5:Y:S02]  /*2130*/  LDG.E.U8 R156, desc[UR36][R8.64] ;  /* 0x00000024089c7981 */ /* 0x000164000c1e1100 */
.L_x_38:
[----:B------:R-:W-:Y:S05]  /*2140*/  BSYNC B1 ;  /* 0x0000000000017941 */ /* 0x000fea0003800000 */
.L_x_37:
[----:B-----5:R-:W-:Y:S01]  /*2150*/  LOP3.LUT R3, R156, 0xffff, RZ, 0xc0, !PT ;  /* 0x0000ffff9c037812 */ /* 0x020fe200078ec0ff */
[----:B------:R-:W-:Y:S01]  /*2160*/  IMAD.WIDE.U32 R12, R163, R158, R12 ;  /* 0x0000009ea30c7225 */ /* 0x000fe200078e000c */
[----:B------:R-:W-:Y:S01]  /*2170*/  ISETP.GE.AND P0, PT, R20, 0x9, PT ;  /* 0x000000091400780c */ /* 0x000fe20003f06270 */
[----:B------:R-:W-:Y:S01]  /*2180*/  BSSY B1, `(.L_x_39) ;  /* 0x000000f000017945 */ /* 0x000fe20003800000 */
[----:B------:R-:W-:Y:S01]  /*2190*/  PRMT R15, R3, 0x8880, RZ ;  /* 0x00008880030f7816 */ /* 0x000fe200000000ff */
[----:B------:R-:W-:Y:S01]  /*21a0*/  IMAD.IADD R3, R21, 0x1, R13 ;  /* 0x0000000115037824 */ /* 0x000fe200078e020d */
[----:B------:R-:W-:-:S03]  /*21b0*/  IADD3 R10, P3, P4, R14, R160, R12 ;  /* 0x000000a00e0a7210 */ /* 0x000fc60007c7e00c */
[----:B------:R-:W-:Y:S01]  /*21c0*/  IMAD.MOV.U32 R12, RZ, RZ, R15 ;  /* 0x000000ffff0c7224 */ /* 0x000fe200078e000f */
[----:B------:R-:W-:Y:S02]  /*21d0*/  IADD3.X R11, R11, R161, R3, P3, P4 ;  /* 0x000000a10b0b7210 */ /* 0x000fe40001fe8403 */
[----:B------:R-:W-:Y:S01]  /*21e0*/  ISETP.LT.OR P3, PT, R0, 0x2, !P1 ;  /* 0x000000020000780c */ /* 0x000fe20004f61670 */
[----:B------:R-:W-:Y:S01]  /*21f0*/  IMAD R3, R12, R155, RZ ;  /* 0x0000009b0c037224 */ /* 0x000fe200078e02ff */
[----:B------:R-:W-:-:S03]  /*2200*/  ISETP.LT.OR P4, PT, R0, 0x1, !P0 ;  /* 0x000000010000780c */ /* 0x000fc60004781670 */
[----:B------:R-:W-:-:S05]  /*2210*/  @!P2 IMAD R13, R24, R154, R3 ;  /* 0x0000009a180da224 */ /* 0x000fca00078e0203 */
[----:B------:R1:W-:Y:S03]  /*2220*/  @!P2 STG.E.U8 desc[UR36][R4.64], R13 ;  /* 0x0000000d0400a986 */ /* 0x0003e6000c101124 */
[----:B------:R-:W-:Y:S05]  /*2230*/  @P3 BRA `(.L_x_40) ;  /* 0x00000000000c3947 */ /* 0x000fea0003800000 */
[----:B------:R-:W2:Y:S02]  /*2240*/  LDG.E.U8 R156, desc[UR36][R8.64+0x1] ;  /* 0x00000124089c7981 */ /* 0x000ea4000c1e1100 */
[----:B--2---:R-:W-:-:S05]  /*2250*/  PRMT R12, R156, 0x8880, RZ ;  /* 0x000088809c0c7816 */ /* 0x004fca00000000ff */
[----:B------:R-:W-:-:S07]  /*2260*/  IMAD R3, R12, R155, RZ ;  /* 0x0000009b0c037224 */ /* 0x000fce00078e02ff */
.L_x_40:
[----:B------:R-:W-:Y:S05]  /*2270*/  BSYNC B1 ;  /* 0x0000000000017941 */ /* 0x000fea0003800000 */
.L_x_39:
[----:B------:R-:W-:Y:S01]  /*2280*/  @!P3 IMAD R25, R25, R154, R3 ;  /* 0x0000009a1919b224 */ /* 0x000fe200078e0203 */
[----:B------:R-:W-:Y:S04]  /*2290*/  BSSY B1, `(.L_x_41) ;  /* 0x0000006000017945 */ /* 0x000fe80003800000 */
[----:B------:R2:W-:Y:S01]  /*22a0*/  @!P3 STG.E.U8 desc[UR36][R4.64+0x1], R25 ;  /* 0x000001190400b986 */ /* 0x0005e2000c101124 */
[----:B------:R-:W-:Y:S05]  /*22b0*/  @P4 BRA `(.L_x_42) ;  /* 0x00000000000c4947 */ /* 0x000fea0003800000 */
[----:B------:R-:W3:Y:S02]  /*22c0*/  LDG.E.U8 R156, desc[UR36][R10.64] ;  /* 0x000000240a9c7981 */ /* 0x000ee4000c1e1100 */
[----:B---3--:R-:W-:-:S05]  /*22d0*/  PRMT R12, R156, 0x8880, RZ ;  /* 0x000088809c0c7816 */ /* 0x008fca00000000ff */
[----:B------:R-:W-:-:S07]  /*22e0*/  IMAD R3, R12, R155, RZ ;  /* 0x0000009b0c037224 */ /* 0x000fce00078e02ff */
.L_x_42:
[----:B------:R-:W-:Y:S05]  /*22f0*/  BSYNC B1 ;  /* 0x0000000000017941 */ /* 0x000fea0003800000 */
.L_x_41:
[----:B------:R-:W-:Y:S01]  /*2300*/  ISETP.LT.OR P2, PT, R0, 0x2, !P0 ;  /* 0x000000020000780c */ /* 0x000fe20004741670 */
[----:B-1----:R-:W-:Y:S01]  /*2310*/  @!P4 IMAD R13, R26, R154, R3 ;  /* 0x0000009a1a0dc224 */ /* 0x002fe200078e0203 */
[----:B------:R-:W-:Y:S01]  /*2320*/  BSSY B1, `(.L_x_43) ;  /* 0x0000008000017945 */ /* 0x000fe20003800000 */
[----:B------:R-:W-:-:S03]  /*2330*/  ISETP.LT.OR P3, PT, R0, 0x9, !P1 ;  /* 0x000000090000780c */ /* 0x000fc60004f61670 */
[----:B------:R1:W-:Y:S01]  /*2340*/  @!P4 STG.E.U8 desc[UR36][R6.64], R13 ;  /* 0x0000000d0600c986 */ /* 0x0003e2000c101124 */
[----:B------:R-:W-:-:S06]  /*2350*/  ISETP.LT.OR P4, PT, R0, 0xa, !P1 ;  /* 0x0000000a0000780c */ /* 0x000fcc0004f81670 */
[----:B------:R-:W-:Y:S07]  /*2360*/  @P2 BRA `(.L_x_44) ;  /* 0x00000000000c2947 */ /* 0x000fee0003800000 */
[----:B------:R-:W3:Y:S02]  /*2370*/  LDG.E.U8 R156, desc[UR36][R10.64+0x1] ;  /* 0x000001240a9c7981 */ /* 0x000ee4000c1e1100 */
[----:B---3--:R-:W-:-:S05]  /*2380*/  PRMT R12, R156, 0x8880, RZ ;  /* 0x000088809c0c7816 */ /* 0x008fca00000000ff */
[----:B------:R-:W-:-:S07]  /*2390*/  IMAD R3, R12, R155, RZ ;  /* 0x0000009b0c037224 */ /* 0x000fce00078e02ff */
.L_x_44:
[----:B------:R-:W-:Y:S05]  /*23a0*/  BSYNC B1 ;  /* 0x0000000000017941 */ /* 0x000fea0003800000 */
.L_x_43:
[----:B------:R-:W-:Y:S01]  /*23b0*/  @!P2 IMAD R27, R27, R154, R3 ;  /* 0x0000009a1b1ba224 */ /* 0x000fe200078e0203 */
[----:B------:R-:W-:Y:S04]  /*23c0*/  BSSY B1, `(.L_x_45) ;  /* 0x0000006000017945 */ /* 0x000fe80003800000 */
[----:B------:R3:W-:Y:S01]  /*23d0*/  @!P2 STG.E.U8 desc[UR36][R6.64+0x1], R27 ;  /* 0x0000011b0600a986 */ /* 0x0007e2000c101124 */
[----:B------:R-:W-:Y:S05]  /*23e0*/  @P3 BRA `(.L_x_46) ;  /* 0x00000000000c3947 */ /* 0x000fea0003800000 */
[----:B------:R-:W4:Y:S02]  /*23f0*/  LDG.E.U8 R156, desc[UR36][R8.64+0x8] ;  /* 0x00000824089c7981 */ /* 0x000f24000c1e1100 */
[----:B----4-:R-:W-:-:S05]  /*2400*/  PRMT R12, R156, 0x8880, RZ ;  /* 0x000088809c0c7816 */ /* 0x010fca00000000ff */
[----:B------:R-:W-:-:S07]  /*2410*/  IMAD R3, R12, R155, RZ ;  /* 0x0000009b0c037224 */ /* 0x000fce00078e02ff */
.L_x_46:
[----:B------:R-:W-:Y:S05]  /*2420*/  BSYNC B1 ;  /* 0x0000000000017941 */ /* 0x000fea0003800000 */
.L_x_45:
[----:B-1----:R-:W-:Y:S01]  /*2430*/  @!P3 IMAD R13, R28, R154, R3 ;  /* 0x0000009a1c0db224 */ /* 0x002fe200078e0203 */
[----:B------:R-:W-:Y:S04]  /*2440*/  BSSY B1, `(.L_x_47) ;  /* 0x0000006000017945 */ /* 0x000fe80003800000 */
[----:B------:R1:W-:Y:S01]  /*2450*/  @!P3 STG.E.U8 desc[UR36][R4.64+0x8], R13 ;  /* 0x0000080d0400b986 */ /* 0x0003e2000c101124 */
[----:B------:R-:W-:Y:S05]  /*2460*/  @P4 BRA `(.L_x_48) ;  /* 0x00000000000c4947 */ /* 0x000fea0003800000 */
[----:B------:R-:W4:Y:S02]  /*2470*/  LDG.E.U8 R156, desc[UR36][R8.64+0x9] ;  /* 0x00000924089c7981 */ /* 0x000f24000c1e1100 */
[----:B----4-:R-:W-:-:S05]  /*2480*/  PRMT R12, R156, 0x8880, RZ ;  /* 0x000088809c0c7816 */ /* 0x010fca00000000ff */
[----:B------:R-:W-:-:S07]  /*2490*/  IMAD R3, R12, R155, RZ ;  /* 0x0000009b0c037224 */ /* 0x000fce00078e02ff */
.L_x_48:
[----:B------:R-:W-:Y:S05]  /*24a0*/  BSYNC B1 ;  /* 0x0000000000017941 */ /* 0x000fea0003800000 */
.L_x_47:
[C---:B------:R-:W-:Y:S01]  /*24b0*/  ISETP.LT.OR P2, PT, R0.reuse, 0x9, !P0 ;  /* 0x000000090000780c */ /* 0x040fe20004741670 */
[----:B------:R-:W-:Y:S01]  /*24c0*/  @!P4 IMAD R29, R29, R154, R3 ;  /* 0x0000009a1d1dc224 */ /* 0x000fe200078e0203 */
[----:B------:R-:W-:Y:S01]  /*24d0*/  BSSY B1, `(.L_x_49) ;  /* 0x0000008000017945 */ /* 0x000fe20003800000 */
[----:B------:R-:W-:-:S03]  /*24e0*/  ISETP.LT.OR P3, PT, R0, 0xa, !P0 ;  /* 0x0000000a0000780c */ /* 0x000fc60004761670 */
[----:B------:R4:W-:Y:S01]  /*24f0*/  @!P4 STG.E.U8 desc[UR36][R4.64+0x9], R29 ;  /* 0x0000091d0400c986 */ /* 0x0009e2000c101124 */
[----:B------:R-:W-:-:S06]  /*2500*/  ISETP.LT.OR P4, PT, R0, 0x11, !P1 ;  /* 0x000000110000780c */ /* 0x000fcc0004f81670 */
[----:B------:R-:W-:Y:S07]  /*2510*/  @P2 BRA `(.L_x_50) ;  /* 0x00000000000c2947 */ /* 0x000fee0003800000 */
[----:B------:R-:W5:Y:S02]  /*2520*/  LDG.E.U8 R156, desc[UR36][R10.64+0x8] ;  /* 0x000008240a9c7981 */ /* 0x000f64000c1e1100 */
[----:B-----5:R-:W-:-:S05]  /*2530*/  PRMT R12, R156, 0x8880, RZ ;  /* 0x000088809c0c7816 */ /* 0x020fca00000000ff */
[----:B------:R-:W-:-:S07]  /*2540*/  IMAD R3, R12, R155, RZ ;  /* 0x0000009b0c037224 */ /* 0x000fce00078e02ff */
.L_x_50:
[----:B------:R-:W-:Y:S05]  /*2550*/  BSYNC B1 ;  /* 0x0000000000017941 */ /* 0x000fea0003800000 */
.L_x_49:
[----:B-1----:R-:W-:Y:S01]  /*2560*/  @!P2 IMAD R13, R30, R154, R3 ;  /* 0x0000009a1e0da224 */ /* 0x002fe200078e0203 */
[----:B------:R-:W-:Y:S04]  /*2570*/  BSSY B1, `(.L_x_51) ;  /* 0x0000006000017945 */ /* 0x000fe80003800000 */
[----:B------:R1:W-:Y:S01]  /*2580*/  @!P2 STG.E.U8 desc[UR36][R6.64+0x8], R13 ;  /* 0x0000080d0600a986 */ /* 0x0003e2000c101124 */
[----:B------:R-:W-:Y:S05]  /*2590*/  @P3 BRA `(.L_x_52) ;  /* 0x00000000000c3947 */ /* 0x000fea0003800000 */
[----:B------:R-:W5:Y:S02]  /*25a0*/  LDG.E.U8 R156, desc[UR36][R10.64+0x9] ;  /* 0x000009240a9c7981 */ /* 0x000f64000c1e1100 */
[----:B-----5:R-:W-:-:S05]  /*25b0*/  PRMT R12, R156, 0x8880, RZ ;  /* 0x000088809c0c7816 */ /* 0x020fca00000000ff */
[----:B------:R-:W-:-:S07]  /*25c0*/  IMAD R3, R12, R155, RZ ;  /* 0x0000009b0c037224 */ /* 0x000fce00078e02ff */
.L_x_52:
[----:B------:R-:W-:Y:S05]  /*25d0*/  BSYNC B1 ;  /* 0x0000000000017941 */ /* 0x000fea0003800000 */
.L_x_51:
[----:B------:R-:W-:Y:S01]  /*25e0*/  @!P3 IMAD R31, R31, R154, R3 ;  /* 0x0000009a1f1fb224 */ /* 0x000fe200078e0203 */
[----:B------:R-:W-:Y:S04]  /*25f0*/  BSSY B1, `(.L_x_53) ;  /* 0x0000006000017945 */ /* 0x000fe80003800000 */
[----:B------:R0:W-:Y:S01]  /*2600*/  @!P3 STG.E.U8 desc[UR36][R6.64+0x9], R31 ;  /* 0x0000091f0600b986 */ /* 0x0001e2000c101124 */
[----:B------:R-:W-:Y:S05]  /*2610*/  @P4 BRA `(.L_x_54) ;  /* 0x00000000000c4947 */ /* 0x000fea0003800000 */
[----:B------:R-:W5:Y:S02]  /*2620*/  LDG.E.U8 R156, desc[UR36][R8.64+0x10] ;  /* 0x00001024089c7981 */ /* 0x000f64000c1e1100 */
[----:B-----5:R-:W-:-:S05]  /*2630*/  PRMT R12, R156, 0x8880, RZ ;  /* 0x000088809c0c7816 */ /* 0x020fca00000000ff */
[----:B------:R-:W-:-:S07]  /*2640*/  IMAD R3, R12, R155, RZ ;  /* 0x0000009b0c037224 */ /* 0x000fce00078e02ff */
.L_x_54:
[----:B------:R-:W-:Y:S05]  /*2650*/  BSYNC B1 ;  /* 0x0000000000017941 */ /* 0x000fea0003800000 */
.L_x_53:
[----:B------:R-:W-:Y:S01]  /*2660*/  ISETP.LT.OR P2, PT, R0, 0x12, !P1 ;  /* 0x000000120000780c */ /* 0x000fe20004f41670 */
[----:B-1----:R-:W-:Y:S01]  /*2670*/  @!P4 IMAD R13, R32, R154, R3 ;  /* 0x0000009a200dc224 */ /* 0x002fe200078e0203 */
        /* <DEDUP_REMOVED lines=8> */
.L_x_56:
[----:B------:R-:W-:Y:S05]  /*2700*/  BSYNC B1 ;  /* 0x0000000000017941 */ /* 0x000fea0003800000 */
.L_x_55:
[----:B------:R-:W-:Y:S01]  /*2710*/  @!P2 IMAD R33, R33, R154, R3 ;  /* 0x0000009a2121a224 */ /* 0x000fe200078e0203 */
[----:B------:R-:W-:Y:S04]  /*2720*/  BSSY B1, `(.L_x_57) ;  /* 0x0000006000017945 */ /* 0x000fe80003800000 */
[----:B------:R0:W-:Y:S01]  /*2730*/  @!P2 STG.E.U8 desc[UR36][R4.64+0x11], R33 ;  /* 0x000011210400a986 */ /* 0x0001e2000c101124 */
[----:B------:R-:W-:Y:S05]  /*2740*/  @P3 BRA `(.L_x_58) ;  /* 0x00000000000c3947 */ /* 0x000fea0003800000 */
[----:B------:R-:W5:Y:S02]  /*2750*/  LDG.E.U8 R156, desc[UR36][R10.64+0x10] ;  /* 0x000010240a9c7981 */ /* 0x000f64000c1e1100 */
[----:B-----5:R-:W-:-:S05]  /*2760*/  PRMT R12, R156, 0x8880, RZ ;  /* 0x000088809c0c7816 */ /* 0x020fca00000000ff */
[----:B------:R-:W-:-:S07]  /*2770*/  IMAD R3, R12, R155, RZ ;  /* 0x0000009b0c037224 */ /* 0x000fce00078e02ff */
.L_x_58:
[----:B------:R-:W-:Y:S05]  /*2780*/  BSYNC B1 ;  /* 0x0000000000017941 */ /* 0x000fea0003800000 */
.L_x_57:
[----:B-1----:R-:W-:Y:S01]  /*2790*/  @!P3 IMAD R13, R34, R154, R3 ;  /* 0x0000009a220db224 */ /* 0x002fe200078e0203 */
[----:B------:R-:W-:Y:S04]  /*27a0*/  BSSY B1, `(.L_x_59) ;  /* 0x0000006000017945 */ /* 0x000fe80003800000 */
[----:B------:R1:W-:Y:S01]  /*27b0*/  @!P3 STG.E.U8 desc[UR36][R6.64+0x10], R13 ;  /* 0x0000100d0600b986 */ /* 0x0003e2000c101124 */
[----:B------:R-:W-:Y:S05]  /*27c0*/  @P4 BRA `(.L_x_60) ;  /* 0x00000000000c4947 */ /* 0x000fea0003800000 */
[----:B------:R-:W5:Y:S02]  /*27d0*/  LDG.E.U8 R156, desc[UR36][R10.64+0x11] ;  /* 0x000011240a9c7981 */ /* 0x000f64000c1e1100 */
[----:B-----5:R-:W-:-:S05]  /*27e0*/  PRMT R12, R156, 0x8880, RZ ;  /* 0x000088809c0c7816 */ /* 0x020fca00000000ff */
[----:B------:R-:W-:-:S07]  /*27f0*/  IMAD R3, R12, R155, RZ ;  /* 0x0000009b0c037224 */ /* 0x000fce00078e02ff */
.L_x_60:
[----:B------:R-:W-:Y:S05]  /*2800*/  BSYNC B1 ;  /* 0x0000000000017941 */ /* 0x000fea0003800000 */
.L_x_59:
        /* <DEDUP_REMOVED lines=10> */
.L_x_62:
[----:B------:R-:W-:Y:S05]  /*28b0*/  BSYNC B1 ;  /* 0x0000000000017941 */ /* 0x000fea0003800000 */
.L_x_61:
[----:B-1----:R-:W-:Y:S01]  /*28c0*/  @!P2 IMAD R13, R36, R154, R3 ;  /* 0x0000009a240da224 */ /* 0x002fe200078e0203 */
[----:B------:R-:W-:Y:S04]  /*28d0*/  BSSY B1, `(.L_x_63) ;  /* 0x0000006000017945 */ /* 0x000fe80003800000 */
[----:B------:R1:W-:Y:S01]  /*28e0*/  @!P2 STG.E.U8 desc[UR36][R4.64+0x18], R13 ;  /* 0x0000180d0400a986 */ /* 0x0003e2000c101124 */
[----:B------:R-:W-:Y:S05]  /*28f0*/  @P3 BRA `(.L_x_64) ;  /* 0x00000000000c3947 */ /* 0x000fea0003800000 */
[----:B------:R-:W5:Y:S02]  /*2900*/  LDG.E.U8 R156, desc[UR36][R8.64+0x19] ;  /* 0x00001924089c7981 */ /* 0x000f64000c1e1100 */
[----:B-----5:R-:W-:-:S05]  /*2910*/  PRMT R12, R156, 0x8880, RZ ;  /* 0x000088809c0c7816 */ /* 0x020fca00000000ff */
[----:B------:R-:W-:-:S07]  /*2920*/  IMAD R3, R12, R155, RZ ;  /* 0x0000009b0c037224 */ /* 0x000fce00078e02ff */
.L_x_64:
[----:B------:R-:W-:Y:S05]  /*2930*/  BSYNC B1 ;  /* 0x0000000000017941 */ /* 0x000fea0003800000 */
.L_x_63:
[----:B------:R-:W-:Y:S01]  /*2940*/  @!P3 IMAD R37, R37, R154, R3 ;  /* 0x0000009a2525b224 */ /* 0x000fe200078e0203 */
[----:B------:R-:W-:Y:S04]  /*2950*/  BSSY B1, `(.L_x_65) ;  /* 0x0000006000017945 */ /* 0x000fe80003800000 */
[----:B------:R0:W-:Y:S01]  /*2960*/  @!P3 STG.E.U8 desc[UR36][R4.64+0x19], R37 ;  /* 0x000019250400b986 */ /* 0x0001e2000c101124 */
[----:B------:R-:W-:Y:S05]  /*2970*/  @P4 BRA `(.L_x_66) ;  /* 0x00000000000c4947 */ /* 0x000fea0003800000 */
[----:B------:R-:W5:Y:S02]  /*2980*/  LDG.E.U8 R156, desc[UR36][R10.64+0x18] ;  /* 0x000018240a9c7981 */ /* 0x000f64000c1e1100 */
[----:B-----5:R-:W-:-:S05]  /*2990*/  PRMT R12, R156, 0x8880, RZ ;  /* 0x000088809c0c7816 */ /* 0x020fca00000000ff */
[----:B------:R-:W-:-:S07]  /*29a0*/  IMAD R3, R12, R155, RZ ;  /* 0x0000009b0c037224 */ /* 0x000fce00078e02ff */
.L_x_66:
[----:B------:R-:W-:Y:S05]  /*29b0*/  BSYNC B1 ;  /* 0x0000000000017941 */ /* 0x000fea0003800000 */
.L_x_65:
        /* <DEDUP_REMOVED lines=10> */
.L_x_68:
[----:B------:R-:W-:Y:S05]  /*2a60*/  BSYNC B1 ;  /* 0x0000000000017941 */ /* 0x000fea0003800000 */
.L_x_67:
[----:B------:R-:W-:Y:S01]  /*2a70*/  @!P2 IMAD R39, R39, R154, R3 ;  /* 0x0000009a2727a224 */ /* 0x000fe200078e0203 */
[----:B------:R-:W-:Y:S04]  /*2a80*/  BSSY B1, `(.L_x_69) ;  /* 0x0000006000017945 */ /* 0x000fe80003800000 */
[----:B------:R0:W-:Y:S01]  /*2a90*/  @!P2 STG.E.U8 desc[UR36][R6.64+0x19], R39 ;  /* 0x000019270600a986 */ /* 0x0001e2000c101124 */
[----:B------:R-:W-:Y:S05]  /*2aa0*/  @P3 BRA `(.L_x_70) ;  /* 0x00000000000c3947 */ /* 0x000fea0003800000 */
[----:B------:R-:W5:Y:S02]  /*2ab0*/  LDG.E.U8 R156, desc[UR36][R8.64+0x20] ;  /* 0x00002024089c7981 */ /* 0x000f64000c1e1100 */
[----:B-----5:R-:W-:-:S05]  /*2ac0*/  PRMT R12, R156, 0x8880, RZ ;  /* 0x000088809c0c7816 */ /* 0x020fca00000000ff */
[----:B------:R-:W-:-:S07]  /*2ad0*/  IMAD R3, R12, R155, RZ ;  /* 0x0000009b0c037224 */ /* 0x000fce00078e02ff */
.L_x_70:
[----:B------:R-:W-:Y:S05]  /*2ae0*/  BSYNC B1 ;  /* 0x0000000000017941 */ /* 0x000fea0003800000 */
.L_x_69:
[----:B-1----:R-:W-:Y:S01]  /*2af0*/  @!P3 IMAD R13, R40, R154, R3 ;  /* 0x0000009a280db224 */ /* 0x002fe200078e0203 */
[----:B------:R-:W-:Y:S04]  /*2b00*/  BSSY B1, `(.L_x_71) ;  /* 0x0000006000017945 */ /* 0x000fe80003800000 */
[----:B------:R1:W-:Y:S01]  /*2b10*/  @!P3 STG.E.U8 desc[UR36][R4.64+0x20], R13 ;  /* 0x0000200d0400b986 */ /* 0x0003e2000c101124 */
[----:B------:R-:W-:Y:S05]  /*2b20*/  @P4 BRA `(.L_x_72) ;  /* 0x00000000000c4947 */ /* 0x000fea0003800000 */
[----:B------:R-:W5:Y:S02]  /*2b30*/  LDG.E.U8 R156, desc[UR36][R8.64+0x21] ;  /* 0x00002124089c7981 */ /* 0x000f64000c1e1100 */
[----:B-----5:R-:W-:-:S05]  /*2b40*/  PRMT R12, R156, 0x8880, RZ ;  /* 0x000088809c0c7816 */ /* 0x020fca00000000ff */
[----:B------:R-:W-:-:S07]  /*2b50*/  IMAD R3, R12, R155, RZ ;  /* 0x0000009b0c037224 */ /* 0x000fce00078e02ff */
.L_x_72:
[----:B------:R-:W-:Y:S05]  /*2b60*/  BSYNC B1 ;  /* 0x0000000000017941 */ /* 0x000fea0003800000 */
.L_x_71:
        /* <DEDUP_REMOVED lines=10> */
.L_x_74:
[----:B------:R-:W-:Y:S05]  /*2c10*/  BSYNC B1 ;  /* 0x0000000000017941 */ /* 0x000fea0003800000 */
.L_x_73:
[----:B-1----:R-:W-:Y:S01]  /*2c20*/  @!P2 IMAD R13, R42, R154, R3 ;  /* 0x0000009a2a0da224 */ /* 0x002fe200078e0203 */
[----:B------:R-:W-:Y:S04]  /*2c30*/  BSSY B1, `(.L_x_75) ;  /* 0x0000006000017945 */ /* 0x000fe80003800000 */
[----:B------:R1:W-:Y:S01]  /*2c40*/  @!P2 STG.E.U8 desc[UR36][R6.64+0x20], R13 ;  /* 0x0000200d0600a986 */ /* 0x0003e2000c101124 */
[----:B------:R-:W-:Y:S05]  /*2c50*/  @P3 BRA `(.L_x_76) ;  /* 0x00000000000c3947 */ /* 0x000fea0003800000 */
[----:B------:R-:W5:Y:S02]  /*2c60*/  LDG.E.U8 R156, desc[UR36][R10.64+0x21] ;  /* 0x000021240a9c7981 */ /* 0x000f64000c1e1100 */
[----:B-----5:R-:W-:-:S05]  /*2c70*/  PRMT R12, R156, 0x8880, RZ ;  /* 0x000088809c0c7816 */ /* 0x020fca00000000ff */
[----:B------:R-:W-:-:S07]  /*2c80*/  IMAD R3, R12, R155, RZ ;  /* 0x0000009b0c037224 */ /* 0x000fce00078e02ff */
.L_x_76:
[----:B------:R-:W-:Y:S05]  /*2c90*/  BSYNC B1 ;  /* 0x0000000000017941 */ /* 0x000fea0003800000 */
.L_x_75:
[----:B------:R-:W-:Y:S01]  /*2ca0*/  @!P3 IMAD R43, R43, R154, R3 ;  /* 0x0000009a2b2bb224 */ /* 0x000fe200078e0203 */
[----:B------:R-:W-:Y:S04]  /*2cb0*/  BSSY B1, `(.L_x_77) ;  /* 0x0000006000017945 */ /* 0x000fe80003800000 */
[----:B------:R0:W-:Y:S01]  /*2cc0*/  @!P3 STG.E.U8 desc[UR36][R6.64+0x21], R43 ;  /* 0x0000212b0600b986 */ /* 0x0001e2000c101124 */
[----:B------:R-:W-:Y:S05]  /*2cd0*/  @P4 BRA `(.L_x_78) ;  /* 0x00000000000c4947 */ /* 0x000fea0003800000 */
[----:B------:R-:W5:Y:S02]  /*2ce0*/  LDG.E.U8 R156, desc[UR36][R8.64+0x28] ;  /* 0x00002824089c7981 */ /* 0x000f64000c1e1100 */
[----:B-----5:R-:W-:-:S05]  /*2cf0*/  PRMT R12, R156, 0x8880, RZ ;  /* 0x000088809c0c7816 */ /* 0x020fca00000000ff */
[----:B------:R-:W-:-:S07]  /*2d00*/  IMAD R3, R12, R155, RZ ;  /* 0x0000009b0c037224 */ /* 0x000fce00078e02ff */
.L_x_78:
[----:B------:R-:W-:Y:S05]  /*2d10*/  BSYNC B1 ;  /* 0x0000000000017941 */ /* 0x000fea0003800000 */
.L_x_77:
        /* <DEDUP_REMOVED lines=10> */
.L_x_80:
[----:B------:R-:W-:Y:S05]  /*2dc0*/  BSYNC B1 ;  /* 0x0000000000017941 */ /* 0x000fea0003800000 */
.L_x_79:
[----:B------:R-:W-:Y:S01]  /*2dd0*/  @!P2 IMAD R45, R45, R154, R3 ;  /* 0x0000009a2d2da224 */ /* 0x000fe200078e0203 */
[----:B------:R-:W-:Y:S04]  /*2de0*/  BSSY B1, `(.L_x_81) ;  /* 0x0000006000017945 */ /* 0x000fe80003800000 */
[----:B------:R0:W-:Y:S01]  /*2df0*/  @!P2 STG.E.U8 desc[UR36][R4.64+0x29], R45 ;  /* 0x0000292d0400a986 */ /* 0x0001e2000c101124 */
[----:B------:R-:W-:Y:S05]  /*2e00*/  @P3 BRA `(.L_x_82) ;  /* 0x00000000000c3947 */ /* 0x000fea0003800000 */
[----:B------:R-:W5:Y:S02]  /*2e10*/  LDG.E.U8 R156, desc[UR36][R10.64+0x28] ;  /* 0x000028240a9c7981 */ /* 0x000f64000c1e1100 */
[----:B-----5:R-:W-:-:S05]  /*2e20*/  PRMT R12, R156, 0x8880, RZ ;  /* 0x000088809c0c7816 */ /* 0x020fca00000000ff */
[----:B------:R-:W-:-:S07]  /*2e30*/  IMAD R3, R12, R155, RZ ;  /* 0x0000009b0c037224 */ /* 0x000fce00078e02ff */
.L_x_82:
[----:B------:R-:W-:Y:S05]  /*2e40*/  BSYNC B1 ;  /* 0x0000000000017941 */ /* 0x000fea0003800000 */
.L_x_81:
[----:B-1----:R-:W-:Y:S01]  /*2e50*/  @!P3 IMAD R13, R46, R154, R3 ;  /* 0x0000009a2e0db224 */ /* 0x002fe200078e0203 */
[----:B------:R-:W-:Y:S04]  /*2e60*/  BSSY B1, `(.L_x_83) ;  /* 0x0000006000017945 */ /* 0x000fe80003800000 */
[----:B------:R1:W-:Y:S01]  /*2e70*/  @!P3 STG.E.U8 desc[UR36][R6.64+0x28], R13 ;  /* 0x0000280d0600b986 */ /* 0x0003e2000c101124 */
[----:B------:R-:W-:Y:S05]  /*2e80*/  @P4 BRA `(.L_x_84) ;  /* 0x00000000000c4947 */ /* 0x000fea0003800000 */
[----:B------:R-:W5:Y:S02]  /*2e90*/  LDG.E.U8 R156, desc[UR36][R10.64+0x29] ;  /* 0x000029240a9c7981 */ /* 0x000f64000c1e1100 */
[----:B-----5:R-:W-:-:S05]  /*2ea0*/  PRMT R12, R156, 0x8880, RZ ;  /* 0x000088809c0c7816 */ /* 0x020fca00000000ff */
[----:B------:R-:W-:-:S07]  /*2eb0*/  IMAD R3, R12, R155, RZ ;  /* 0x0000009b0c037224 */ /* 0x000fce00078e02ff */
.L_x_84:
[----:B------:R-:W-:Y:S05]  /*2ec0*/  BSYNC B1 ;  /* 0x0000000000017941 */ /* 0x000fea0003800000 */
.L_x_83:
        /* <DEDUP_REMOVED lines=10> */
.L_x_86:
[----:B------:R-:W-:Y:S05]  /*2f70*/  BSYNC B1 ;  /* 0x0000000000017941 */ /* 0x000fea0003800000 */
.L_x_85:
[----:B-1----:R-:W-:Y:S01]  /*2f80*/  @!P2 IMAD R13, R48, R154, R3 ;  /* 0x0000009a300da224 */ /* 0x002fe200078e0203 */
[----:B------:R-:W-:Y:S04]  /*2f90*/  BSSY B1, `(.L_x_87) ;  /* 0x0000006000017945 */ /* 0x000fe80003800000 */
[----:B------:R1:W-:Y:S01]  /*2fa0*/  @!P2 STG.E.U8 desc[UR36][R4.64+0x30], R13 ;  /* 0x0000300d0400a986 */ /* 0x0003e2000c101124 */
[----:B------:R-:W-:Y:S05]  /*2fb0*/  @P3 BRA `(.L_x_88) ;  /* 0x00000000000c3947 */ /* 0x000fea0003800000 */
[----:B------:R-:W5:Y:S02]  /*2fc0*/  LDG.E.U8 R156, desc[UR36][R8.64+0x31] ;  /* 0x00003124089c7981 */ /* 0x000f64000c1e1100 */
[----:B-----5:R-:W-:-:S05]  /*2fd0*/  PRMT R12, R156, 0x8880, RZ ;  /* 0x000088809c0c7816 */ /* 0x020fca00000000ff */
[----:B------:R-:W-:-:S07]  /*2fe0*/  IMAD R3, R12, R155, RZ ;  /* 0x0000009b0c037224 */ /* 0x000fce00078e02ff */
.L_x_88:
[----:B------:R-:W-:Y:S05]  /*2ff0*/  BSYNC B1 ;  /* 0x0000000000017941 */ /* 0x000fea0003800000 */
.L_x_87:
[----:B------:R-:W-:Y:S01]  /*3000*/  @!P3 IMAD R49, R49, R154, R3 ;  /* 0x0000009a3131b224 */ /* 0x000fe200078e0203 */
[----:B------:R-:W-:Y:S04]  /*3010*/  BSSY B1, `(.L_x_89) ;  /* 0x0000006000017945 */ /* 0x000fe80003800000 */
[----:B------:R0:W-:Y:S01]  /*3020*/  @!P3 STG.E.U8 desc[UR36][R4.64+0x31], R49 ;  /* 0x000031310400b986 */ /* 0x0001e2000c101124 */
[----:B------:R-:W-:Y:S05]  /*3030*/  @P4 BRA `(.L_x_90) ;  /* 0x00000000000c4947 */ /* 0x000fea0003800000 */
[----:B------:R-:W5:Y:S02]  /*3040*/  LDG.E.U8 R156, desc[UR36][R10.64+0x30] ;  /* 0x000030240a9c7981 */ /* 0x000f64000c1e1100 */
[----:B-----5:R-:W-:-:S05]  /*3050*/  PRMT R12, R156, 0x8880, RZ ;  /* 0x000088809c0c7816 */ /* 0x020fca00000000ff */
[----:B------:R-:W-:-:S07]  /*3060*/  IMAD R3, R12, R155, RZ ;  /* 0x0000009b0c037224 */ /* 0x000fce00078e02ff */
.L_x_90:
[----:B------:R-:W-:Y:S05]  /*3070*/  BSYNC B1 ;  /* 0x0000000000017941 */ /* 0x000fea0003800000 */
.L_x_89:
        /* <DEDUP_REMOVED lines=10> */
.L_x_92:
[----:B------:R-:W-:Y:S05]  /*3120*/  BSYNC B1 ;  /* 0x0000000000017941 */ /* 0x000fea0003800000 */
.L_x_91:
[----:B------:R-:W-:Y:S01]  /*3130*/  @!P2 IMAD R51, R51, R154, R3 ;  /* 0x0000009a3333a224 */ /* 0x000fe200078e0203 */
[----:B------:R-:W-:Y:S04]  /*3140*/  BSSY B1, `(.L_x_93) ;  /* 0x0000006000017945 */ /* 0x000fe80003800000 */
[----:B------:R0:W-:Y:S01]  /*3150*/  @!P2 STG.E.U8 desc[UR36][R6.64+0x31], R51 ;  /* 0x000031330600a986 */ /* 0x0001e2000c101124 */
[----:B------:R-:W-:Y:S05]  /*3160*/  @P3 BRA `(.L_x_94) ;  /* 0x00000000000c3947 */ /* 0x000fea0003800000 */
[----:B------:R-:W5:Y:S02]  /*3170*/  LDG.E.U8 R156, desc[UR36][R8.64+0x38] ;  /* 0x00003824089c7981 */ /* 0x000f64000c1e1100 */
[----:B-----5:R-:W-:-:S05]  /*3180*/  PRMT R12, R156, 0x8880, RZ ;  /* 0x000088809c0c7816 */ /* 0x020fca00000000ff */
[----:B------:R-:W-:-:S07]  /*3190*/  IMAD R3, R12, R155, RZ ;  /* 0x0000009b0c037224 */ /* 0x000fce00078e02ff */
.L_x_94:
[----:B------:R-:W-:Y:S05]  /*31a0*/  BSYNC B1 ;  /* 0x0000000000017941 */ /* 0x000fea0003800000 */
.L_x_93:
[----:B-1----:R-:W-:Y:S01]  /*31b0*/  @!P3 IMAD R13, R52, R154, R3 ;  /* 0x0000009a340db224 */ /* 0x002fe200078e0203 */
[----:B------:R-:W-:Y:S04]  /*31c0*/  BSSY B1, `(.L_x_95) ;  /* 0x0000006000017945 */ /* 0x000fe80003800000 */
[----:B------:R1:W-:Y:S01]  /*31d0*/  @!P3 STG.E.U8 desc[UR36][R4.64+0x38], R13 ;  /* 0x0000380d0400b986 */ /* 0x0003e2000c101124 */
[----:B------:R-:W-:Y:S05]  /*31e0*/  @P4 BRA `(.L_x_96) ;  /* 0x00000000000c4947 */ /* 0x000fea0003800000 */
[----:B------:R-:W5:Y:S02]  /*31f0*/  LDG.E.U8 R156, desc[UR36][R8.64+0x39] ;  /* 0x00003924089c7981 */ /* 0x000f64000c1e1100 */
[----:B-----5:R-:W-:-:S05]  /*3200*/  PRMT R12, R156, 0x8880, RZ ;  /* 0x000088809c0c7816 */ /* 0x020fca00000000ff */
[----:B------:R-:W-:-:S07]  /*3210*/  IMAD R3, R12, R155, RZ ;  /* 0x0000009b0c037224 */ /* 0x000fce00078e02ff */
.L_x_96:
[----:B------:R-:W-:Y:S05]  /*3220*/  BSYNC B1 ;  /* 0x0000000000017941 */ /* 0x000fea0003800000 */
.L_x_95:
        /* <DEDUP_REMOVED lines=10> */
.L_x_98:
[----:B------:R-:W-:Y:S05]  /*32d0*/  BSYNC B1 ;  /* 0x0000000000017941 */ /* 0x000fea0003800000 */
.L_x_97:
[----:B-1----:R-:W-:Y:S01]  /*32e0*/  @!P2 IMAD R13, R54, R154, R3 ;  /* 0x0000009a360da224 */ /* 0x002fe200078e0203 */
[----:B------:R-:W-:Y:S04]  /*32f0*/  BSSY B1, `(.L_x_99) ;  /* 0x0000006000017945 */ /* 0x000fe80003800000 */
[----:B------:R1:W-:Y:S01]  /*3300*/  @!P2 STG.E.U8 desc[UR36][R6.64+0x38], R13 ;  /* 0x0000380d0600a986 */ /* 0x0003e2000c101124 */
[----:B------:R-:W-:Y:S05]  /*3310*/  @P3 BRA `(.L_x_100) ;  /* 0x00000000000c3947 */ /* 0x000fea0003800000 */
[----:B------:R-:W5:Y:S02]  /*3320*/  LDG.E.U8 R156, desc[UR36][R10.64+0x39] ;  /* 0x000039240a9c7981 */ /* 0x000f64000c1e1100 */
[----:B-----5:R-:W-:-:S05]  /*3330*/  PRMT R12, R156, 0x8880, RZ ;  /* 0x000088809c0c7816 */ /* 0x020fca00000000ff */
[----:B------:R-:W-:-:S07]  /*3340*/  IMAD R3, R12, R155, RZ ;  /* 0x0000009b0c037224 */ /* 0x000fce00078e02ff */
.L_x_100:
[----:B------:R-:W-:Y:S05]  /*3350*/  BSYNC B1 ;  /* 0x0000000000017941 */ /* 0x000fea0003800000 */
.L_x_99:
[----:B------:R-:W-:Y:S01]  /*3360*/  @!P3 IMAD R55, R55, R154, R3 ;  /* 0x0000009a3737b224 */ /* 0x000fe200078e0203 */
[----:B------:R-:W-:Y:S04]  /*3370*/  BSSY B1, `(.L_x_101) ;  /* 0x0000006000017945 */ /* 0x000fe80003800000 */
[----:B------:R0:W-:Y:S01]  /*3380*/  @!P3 STG.E.U8 desc[UR36][R6.64+0x39], R55 ;  /* 0x000039370600b986 */ /* 0x0001e2000c101124 */
[----:B------:R-:W-:Y:S05]  /*3390*/  @P4 BRA `(.L_x_102) ;  /* 0x00000000000c4947 */ /* 0x000fea0003800000 */
[----:B------:R-:W5:Y:S02]  /*33a0*/  LDG.E.U8 R156, desc[UR36][R8.64+0x40] ;  /* 0x00004024089c7981 */ /* 0x000f64000c1e1100 */
[----:B-----5:R-:W-:-:S05]  /*33b0*/  PRMT R12, R156, 0x8880, RZ ;  /* 0x000088809c0c7816 */ /* 0x020fca00000000ff */
[----:B------:R-:W-:-:S07]  /*33c0*/  IMAD R3, R12, R155, RZ ;  /* 0x0000009b0c037224 */ /* 0x000fce00078e02ff */
.L_x_102:
[----:B------:R-:W-:Y:S05]  /*33d0*/  BSYNC B1 ;  /* 0x0000000000017941 */ /* 0x000fea0003800000 */
.L_x_101:
        /* <DEDUP_REMOVED lines=10> */
.L_x_104:
[----:B------:R-:W-:Y:S05]  /*3480*/  BSYNC B1 ;  /* 0x0000000000017941 */ /* 0x000fea0003800000 */
.L_x_103:
[----:B------:R-:W-:Y:S01]  /*3490*/  @!P2 IMAD R57, R57, R154, R3 ;  /* 0x0000009a3939a224 */ /* 0x000fe200078e0203 */
[----:B------:R-:W-:Y:S04]  /*34a0*/  BSSY B1, `(.L_x_105) ;  /* 0x0000006000017945 */ /* 0x000fe80003800000 */
[----:B------:R0:W-:Y:S01]  /*34b0*/  @!P2 STG.E.U8 desc[UR36][R4.64+0x41], R57 ;  /* 0x000041390400a986 */ /* 0x0001e2000c101124 */
[----:B------:R-:W-:Y:S05]  /*34c0*/  @P3 BRA `(.L_x_106) ;  /* 0x00000000000c3947 */ /* 0x000fea0003800000 */
[----:B------:R-:W5:Y:S02]  /*34d0*/  LDG.E.U8 R156, desc[UR36][R10.64+0x40] ;  /* 0x000040240a9c7981 */ /* 0x000f64000c1e1100 */
[----:B-----5:R-:W-:-:S05]  /*34e0*/  PRMT R12, R156, 0x8880, RZ ;  /* 0x000088809c0c7816 */ /* 0x020fca00000000ff */
[----:B------:R-:W-:-:S07]  /*34f0*/  IMAD R3, R12, R155, RZ ;  /* 0x0000009b0c037224 */ /* 0x000fce00078e02ff */
.L_x_106:
[----:B------:R-:W-:Y:S05]  /*3500*/  BSYNC B1 ;  /* 0x0000000000017941 */ /* 0x000fea0003800000 */
.L_x_105:
[----:B-1----:R-:W-:Y:S01]  /*3510*/  @!P3 IMAD R13, R58, R154, R3 ;  /* 0x0000009a3a0db224 */ /* 0x002fe200078e0203 */
[----:B------:R-:W-:Y:S04]  /*3520*/  BSSY B1, `(.L_x_107) ;  /* 0x0000006000017945 */ /* 0x000fe80003800000 */
[----:B------:R1:W-:Y:S01]  /*3530*/  @!P3 STG.E.U8 desc[UR36][R6.64+0x40], R13 ;  /* 0x0000400d0600b986 */ /* 0x0003e2000c101124 */
[----:B------:R-:W-:Y:S05]  /*3540*/  @P4 BRA `(.L_x_108) ;  /* 0x00000000000c4947 */ /* 0x000fea0003800000 */
[----:B------:R-:W5:Y:S02]  /*3550*/  LDG.E.U8 R156, desc[UR36][R10.64+0x41] ;  /* 0x000041240a9c7981 */ /* 0x000f64000c1e1100 */
[----:B-----5:R-:W-:-:S05]  /*3560*/  PRMT R12, R156, 0x8880, RZ ;  /* 0x000088809c0c7816 */ /* 0x020fca00000000ff */
[----:B------:R-:W-:-:S07]  /*3570*/  IMAD R3, R12, R155, RZ ;  /* 0x0000009b0c037224 */ /* 0x000fce00078e02ff */
.L_x_108:
[----:B------:R-:W-:Y:S05]  /*3580*/  BSYNC B1 ;  /* 0x0000000000017941 */ /* 0x000fea0003800000 */
.L_x_107:
        /* <DEDUP_REMOVED lines=10> */
.L_x_110:
[----:B------:R-:W-:Y:S05]  /*3630*/  BSYNC B1 ;  /* 0x0000000000017941 */ /* 0x000fea0003800000 */
.L_x_109:
[----:B-1----:R-:W-:Y:S01]  /*3640*/  @!P2 IMAD R13, R60, R154, R3 ;  /* 0x0000009a3c0da224 */ /* 0x002fe200078e0203 */
[----:B------:R-:W-:Y:S04]  /*3650*/  BSSY B1, `(.L_x_111) ;  /* 0x0000006000017945 */ /* 0x000fe80003800000 */
[----:B------:R1:W-:Y:S01]  /*3660*/  @!P2 STG.E.U8 desc[UR36][R4.64+0x48], R13 ;  /* 0x0000480d0400a986 */ /* 0x0003e2000c101124 */
[----:B------:R-:W-:Y:S05]  /*3670*/  @P3 BRA `(.L_x_112) ;  /* 0x00000000000c3947 */ /* 0x000fea0003800000 */
[----:B------:R-:W5:Y:S02]  /*3680*/  LDG.E.U8 R156, desc[UR36][R8.64+0x49] ;  /* 0x00004924089c7981 */ /* 0x000f64000c1e1100 */
[----:B-----5:R-:W-:-:S05]  /*3690*/  PRMT R12, R156, 0x8880, RZ ;  /* 0x000088809c0c7816 */ /* 0x020fca00000000ff */
[----:B------:R-:W-:-:S07]  /*36a0*/  IMAD R3, R12, R155, RZ ;  /* 0x0000009b0c037224 */ /* 0x000fce00078e02ff */
.L_x_112:
[----:B------:R-:W-:Y:S05]  /*36b0*/  BSYNC B1 ;  /* 0x0000000000017941 */ /* 0x000fea0003800000 */
.L_x_111:
[----:B------:R-:W-:Y:S01]  /*36c0*/  @!P3 IMAD R61, R61, R154, R3 ;  /* 0x0000009a3d3db224 */ /* 0x000fe200078e0203 */
[----:B------:R-:W-:Y:S04]  /*36d0*/  BSSY B1, `(.L_x_113) ;  /* 0x0000006000017945 */ /* 0x000fe80003800000 */
[----:B------:R0:W-:Y:S01]  /*36e0*/  @!P3 STG.E.U8 desc[UR36][R4.64+0x49], R61 ;  /* 0x0000493d0400b986 */ /* 0x0001e2000c101124 */
[----:B------:R-:W-:Y:S05]  /*36f0*/  @P4 BRA `(.L_x_114) ;  /* 0x00000000000c4947 */ /* 0x000fea0003800000 */
[----:B------:R-:W5:Y:S02]  /*3700*/  LDG.E.U8 R156, desc[UR36][R10.64+0x48] ;  /* 0x000048240a9c7981 */ /* 0x000f64000c1e1100 */
[----:B-----5:R-:W-:-:S05]  /*3710*/  PRMT R12, R156, 0x8880, RZ ;  /* 0x000088809c0c7816 */ /* 0x020fca00000000ff */
[----:B------:R-:W-:-:S07]  /*3720*/  IMAD R3, R12, R155, RZ ;  /* 0x0000009b0c037224 */ /* 0x000fce00078e02ff */
.L_x_114:
[----:B------:R-:W-:Y:S05]  /*3730*/  BSYNC B1 ;  /* 0x0000000000017941 */ /* 0x000fea0003800000 */
.L_x_113:
        /* <DEDUP_REMOVED lines=10> */
.L_x_116:
[----:B------:R-:W-:Y:S05]  /*37e0*/  BSYNC B1 ;  /* 0x0000000000017941 */ /* 0x000fea0003800000 */
.L_x_115:
[----:B------:R-:W-:Y:S01]  /*37f0*/  @!P2 IMAD R63, R63, R154, R3 ;  /* 0x0000009a3f3fa224 */ /* 0x000fe200078e0203 */
[----:B------:R-:W-:Y:S04]  /*3800*/  BSSY B1, `(.L_x_117) ;  /* 0x0000006000017945 */ /* 0x000fe80003800000 */
[----:B------:R0:W-:Y:S01]  /*3810*/  @!P2 STG.E.U8 desc[UR36][R6.64+0x49], R63 ;  /* 0x0000493f0600a986 */ /* 0x0001e2000c101124 */
[----:B------:R-:W-:Y:S05]  /*3820*/  @P3 BRA `(.L_x_118) ;  /* 0x00000000000c3947 */ /* 0x000fea0003800000 */
[----:B------:R-:W5:Y:S02]  /*3830*/  LDG.E.U8 R156, desc[UR36][R8.64+0x50] ;  /* 0x00005024089c7981 */ /* 0x000f64000c1e1100 */
[----:B-----5:R-:W-:-:S05]  /*3840*/  PRMT R12, R156, 0x8880, RZ ;  /* 0x000088809c0c7816 */ /* 0x020fca00000000ff */
[----:B------:R-:W-:-:S07]  /*3850*/  IMAD R3, R12, R155, RZ ;  /* 0x0000009b0c037224 */ /* 0x000fce00078e02ff */
.L_x_118:
[----:B------:R-:W-:Y:S05]  /*3860*/  BSYNC B1 ;  /* 0x0000000000017941 */ /* 0x000fea0003800000 */
.L_x_117:
[----:B-1----:R-:W-:Y:S01]  /*3870*/  @!P3 IMAD R13, R64, R154, R3 ;  /* 0x0000009a400db224 */ /* 0x002fe200078e0203 */
[----:B------:R-:W-:Y:S04]  /*3880*/  BSSY B1, `(.L_x_119) ;  /* 0x0000006000017945 */ /* 0x000fe80003800000 */
[----:B------:R1:W-:Y:S01]  /*3890*/  @!P3 STG.E.U8 desc[UR36][R4.64+0x50], R13 ;  /* 0x0000500d0400b986 */ /* 0x0003e2000c101124 */
[----:B------:R-:W-:Y:S05]  /*38a0*/  @P4 BRA `(.L_x_120) ;  /* 0x00000000000c4947 */ /* 0x000fea0003800000 */
[----:B------:R-:W5:Y:S02]  /*38b0*/  LDG.E.U8 R156, desc[UR36][R8.64+0x51] ;  /* 0x00005124089c7981 */ /* 0x000f64000c1e1100 */
[----:B-----5:R-:W-:-:S05]  /*38c0*/  PRMT R12, R156, 0x8880, RZ ;  /* 0x000088809c0c7816 */ /* 0x020fca00000000ff */
[----:B------:R-:W-:-:S07]  /*38d0*/  IMAD R3, R12, R155, RZ ;  /* 0x0000009b0c037224 */ /* 0x000fce00078e02ff */
.L_x_120:
[----:B------:R-:W-:Y:S05]  /*38e0*/  BSYNC B1 ;  /* 0x0000000000017941 */ /* 0x000fea0003800000 */
.L_x_119:
        /* <DEDUP_REMOVED lines=10> */
.L_x_122:
[----:B------:R-:W-:Y:S05]  /*3990*/  BSYNC B1 ;  /* 0x0000000000017941 */ /* 0x000fea0003800000 */
.L_x_121:
[----:B-1----:R-:W-:Y:S01]  /*39a0*/  @!P2 IMAD R13, R66, R154, R3 ;  /* 0x0000009a420da224 */ /* 0x002fe200078e0203 */
[----:B------:R-:W-:Y:S04]  /*39b0*/  BSSY B1, `(.L_x_123) ;  /* 0x0000006000017945 */ /* 0x000fe80003800000 */
[----:B------:R1:W-:Y:S01]  /*39c0*/  @!P2 STG.E.U8 desc[UR36][R6.64+0x50], R13 ;  /* 0x0000500d0600a986 */ /* 0x0003e2000c101124 */
[----:B------:R-:W-:Y:S05]  /*39d0*/  @P3 BRA `(.L_x_124) ;  /* 0x00000000000c3947 */ /* 0x000fea0003800000 */
[----:B------:R-:W5:Y:S02]  /*39e0*/  LDG.E.U8 R156, desc[UR36][R10.64+0x51] ;  /* 0x000051240a9c7981 */ /* 0x000f64000c1e1100 */
[----:B-----5:R-:W-:-:S05]  /*39f0*/  PRMT R12, R156, 0x8880, RZ ;  /* 0x000088809c0c7816 */ /* 0x020fca00000000ff */
[----:B------:R-:W-:-:S07]  /*3a00*/  IMAD R3, R12, R155, RZ ;  /* 0x0000009b0c037224 */ /* 0x000fce00078e02ff */
.L_x_124:
[----:B------:R-:W-:Y:S05]  /*3a10*/  BSYNC B1 ;  /* 0x0000000000017941 */ /* 0x000fea0003800000 */
.L_x_123:
[----:B------:R-:W-:Y:S01]  /*3a20*/  @!P3 IMAD R67, R67, R154, R3 ;  /* 0x0000009a4343b224 */ /* 0x000fe200078e0203 */
[----:B------:R-:W-:Y:S04]  /*3a30*/  BSSY B1, `(.L_x_125) ;  /* 0x0000006000017945 */ /* 0x000fe80003800000 */
[----:B------:R0:W-:Y:S01]  /*3a40*/  @!P3 STG.E.U8 desc[UR36][R6.64+0x51], R67 ;  /* 0x000051430600b986 */ /* 0x0001e2000c101124 */
[----:B------:R-:W-:Y:S05]  /*3a50*/  @P4 BRA `(.L_x_126) ;  /* 0x00000000000c4947 */ /* 0x000fea0003800000 */
[----:B------:R-:W5:Y:S02]  /*3a60*/  LDG.E.U8 R156, desc[UR36][R8.64+0x58] ;  /* 0x00005824089c7981 */ /* 0x000f64000c1e1100 */
[----:B-----5:R-:W-:-:S05]  /*3a70*/  PRMT R12, R156, 0x8880, RZ ;  /* 0x000088809c0c7816 */ /* 0x020fca00000000ff */
[----:B------:R-:W-:-:S07]  /*3a80*/  IMAD R3, R12, R155, RZ ;  /* 0x0000009b0c037224 */ /* 0x000fce00078e02ff */
.L_x_126:
[----:B------:R-:W-:Y:S05]  /*3a90*/  BSYNC B1 ;  /* 0x0000000000017941 */ /* 0x000fea0003800000 */
.L_x_125:
        /* <DEDUP_REMOVED lines=10> */
.L_x_128:
[----:B------:R-:W-:Y:S05]  /*3b40*/  BSYNC B1 ;  /* 0x0000000000017941 */ /* 0x000fea0003800000 */
.L_x_127:
[----:B------:R-:W-:Y:S01]  /*3b50*/  @!P2 IMAD R69, R69, R154, R3 ;  /* 0x0000009a4545a224 */ /* 0x000fe200078e0203 */
[----:B------:R-:W-:Y:S04]  /*3b60*/  BSSY B1, `(.L_x_129) ;  /* 0x0000006000017945 */ /* 0x000fe80003800000 */
[----:B------:R0:W-:Y:S01]  /*3b70*/  @!P2 STG.E.U8 desc[UR36][R4.64+0x59], R69 ;  /* 0x000059450400a986 */ /* 0x0001e2000c101124 */
[----:B------:R-:W-:Y:S05]  /*3b80*/  @P3 BRA `(.L_x_130) ;  /* 0x00000000000c3947 */ /* 0x000fea0003800000 */
[----:B------:R-:W5:Y:S02]  /*3b90*/  LDG.E.U8 R156, desc[UR36][R10.64+0x58] ;  /* 0x000058240a9c7981 */ /* 0x000f64000c1e1100 */
[----:B-----5:R-:W-:-:S05]  /*3ba0*/  PRMT R12, R156, 0x8880, RZ ;  /* 0x000088809c0c7816 */ /* 0x020fca00000000ff */
[----:B------:R-:W-:-:S07]  /*3bb0*/  IMAD R3, R12, R155, RZ ;  /* 0x0000009b0c037224 */ /* 0x000fce00078e02ff */
.L_x_130:
[----:B------:R-:W-:Y:S05]  /*3bc0*/  BSYNC B1 ;  /* 0x0000000000017941 */ /* 0x000fea0003800000 */
.L_x_129:
[----:B-1----:R-:W-:Y:S01]  /*3bd0*/  @!P3 IMAD R13, R70, R154, R3 ;  /* 0x0000009a460db224 */ /* 0x002fe200078e0203 */
[----:B------:R-:W-:Y:S04]  /*3be0*/  BSSY B1, `(.L_x_131) ;  /* 0x0000006000017945 */ /* 0x000fe80003800000 */
[----:B------:R1:W-:Y:S01]  /*3bf0*/  @!P3 STG.E.U8 desc[UR36][R6.64+0x58], R13 ;  /* 0x0000580d0600b986 */ /* 0x0003e2000c101124 */
[----:B------:R-:W-:Y:S05]  /*3c00*/  @P4 BRA `(.L_x_132) ;  /* 0x00000000000c4947 */ /* 0x000fea0003800000 */
[----:B------:R-:W5:Y:S02]  /*3c10*/  LDG.E.U8 R156, desc[UR36][R10.64+0x59] ;  /* 0x000059240a9c7981 */ /* 0x000f64000c1e1100 */
[----:B-----5:R-:W-:-:S05]  /*3c20*/  PRMT R12, R156, 0x8880, RZ ;  /* 0x000088809c0c7816 */ /* 0x020fca00000000ff */
[----:B------:R-:W-:-:S07]  /*3c30*/  IMAD R3, R12, R155, RZ ;  /* 0x0000009b0c037224 */ /* 0x000fce00078e02ff */
.L_x_132:
[----:B------:R-:W-:Y:S05]  /*3c40*/  BSYNC B1 ;  /* 0x0000000000017941 */ /* 0x000fea0003800000 */
.L_x_131:
        /* <DEDUP_REMOVED lines=10> */
.L_x_134:
[----:B------:R-:W-:Y:S05]  /*3cf0*/  BSYNC B1 ;  /* 0x0000000000017941 */ /* 0x000fea0003800000 */
.L_x_133:
[----:B-1----:R-:W-:Y:S01]  /*3d00*/  @!P2 IMAD R13, R72, R154, R3 ;  /* 0x0000009a480da224 */ /* 0x002fe200078e0203 */
[----:B------:R-:W-:Y:S04]  /*3d10*/  BSSY B1, `(.L_x_135) ;  /* 0x0000006000017945 */ /* 0x000fe80003800000 */
[----:B------:R1:W-:Y:S01]  /*3d20*/  @!P2 STG.E.U8 desc[UR36][R4.64+0x60], R13 ;  /* 0x0000600d0400a986 */ /* 0x0003e2000c101124 */
[----:B------:R-:W-:Y:S05]  /*3d30*/  @P3 BRA `(.L_x_136) ;  /* 0x00000000000c3947 */ /* 0x000fea0003800000 */
[----:B------:R-:W5:Y:S02]  /*3d40*/  LDG.E.U8 R156, desc[UR36][R8.64+0x61] ;  /* 0x00006124089c7981 */ /* 0x000f64000c1e1100 */
[----:B-----5:R-:W-:-:S05]  /*3d50*/  PRMT R12, R156, 0x8880, RZ ;  /* 0x000088809c0c7816 */ /* 0x020fca00000000ff */
[----:B------:R-:W-:-:S07]  /*3d60*/  IMAD R3, R12, R155, RZ ;  /* 0x0000009b0c037224 */ /* 0x000fce00078e02ff */
.L_x_136:
[----:B------:R-:W-:Y:S05]  /*3d70*/  BSYNC B1 ;  /* 0x0000000000017941 */ /* 0x000fea0003800000 */
.L_x_135:
[----:B------:R-:W-:Y:S01]  /*3d80*/  @!P3 IMAD R73, R73, R154, R3 ;  /* 0x0000009a4949b224 */ /* 0x000fe200078e0203 */
[----:B------:R-:W-:Y:S04]  /*3d90*/  BSSY B1, `(.L_x_137) ;  /* 0x0000006000017945 */ /* 0x000fe80003800000 */
[----:B------:R0:W-:Y:S01]  /*3da0*/  @!P3 STG.E.U8 desc[UR36][R4.64+0x61], R73 ;  /* 0x000061490400b986 */ /* 0x0001e2000c101124 */
[----:B------:R-:W-:Y:S05]  /*3db0*/  @P4 BRA `(.L_x_138) ;  /* 0x00000000000c4947 */ /* 0x000fea0003800000 */
[----:B------:R-:W5:Y:S02]  /*3dc0*/  LDG.E.U8 R156, desc[UR36][R10.64+0x60] ;  /* 0x000060240a9c7981 */ /* 0x000f64000c1e1100 */
[----:B-----5:R-:W-:-:S05]  /*3dd0*/  PRMT R12, R156, 0x8880, RZ ;  /* 0x000088809c0c7816 */ /* 0x020fca00000000ff */
[----:B------:R-:W-:-:S07]  /*3de0*/  IMAD R3, R12, R155, RZ ;  /* 0x0000009b0c037224 */ /* 0x000fce00078e02ff */
.L_x_138:
[----:B------:R-:W-:Y:S05]  /*3df0*/  BSYNC B1 ;  /* 0x0000000000017941 */ /* 0x000fea0003800000 */
.L_x_137:
        /* <DEDUP_REMOVED lines=10> */
.L_x_140:
[----:B------:R-:W-:Y:S05]  /*3ea0*/  BSYNC B1 ;  /* 0x0000000000017941 */ /* 0x000fea0003800000 */
.L_x_139:
[----:B------:R-:W-:Y:S01]  /*3eb0*/  @!P2 IMAD R75, R75, R154, R3 ;  /* 0x0000009a4b4ba224 */ /* 0x000fe200078e0203 */
[----:B------:R-:W-:Y:S04]  /*3ec0*/  BSSY B1, `(.L_x_141) ;  /* 0x0000006000017945 */ /* 0x000fe80003800000 */
[----:B------:R0:W-:Y:S01]  /*3ed0*/  @!P2 STG.E.U8 desc[UR36][R6.64+0x61], R75 ;  /* 0x0000614b0600a986 */ /* 0x0001e2000c101124 */
[----:B------:R-:W-:Y:S05]  /*3ee0*/  @P3 BRA `(.L_x_142) ;  /* 0x00000000000c3947 */ /* 0x000fea0003800000 */
[----:B------:R-:W5:Y:S02]  /*3ef0*/  LDG.E.U8 R156, desc[UR36][R8.64+0x68] ;  /* 0x00006824089c7981 */ /* 0x000f64000c1e1100 */
[----:B-----5:R-:W-:-:S05]  /*3f00*/  PRMT R12, R156, 0x8880, RZ ;  /* 0x000088809c0c7816 */ /* 0x020fca00000000ff */
[----:B------:R-:W-:-:S07]  /*3f10*/  IMAD R3, R12, R155, RZ ;  /* 0x0000009b0c037224 */ /* 0x000fce00078e02ff */
.L_x_142:
[----:B------:R-:W-:Y:S05]  /*3f20*/  BSYNC B1 ;  /* 0x0000000000017941 */ /* 0x000fea0003800000 */
.L_x_141:
[----:B-1----:R-:W-:Y:S01]  /*3f30*/  @!P3 IMAD R13, R76, R154, R3 ;  /* 0x0000009a4c0db224 */ /* 0x002fe200078e0203 */
[----:B------:R-:W-:Y:S04]  /*3f40*/  BSSY B1, `(.L_x_143) ;  /* 0x0000006000017945 */ /* 0x000fe80003800000 */
[----:B------:R1:W-:Y:S01]  /*3f50*/  @!P3 STG.E.U8 desc[UR36][R4.64+0x68], R13 ;  /* 0x0000680d0400b986 */ /* 0x0003e2000c101124 */
[----:B------:R-:W-:Y:S05]  /*3f60*/  @P4 BRA `(.L_x_144) ;  /* 0x00000000000c4947 */ /* 0x000fea0003800000 */
[----:B------:R-:W5:Y:S02]  /*3f70*/  LDG.E.U8 R156, desc[UR36][R8.64+0x69] ;  /* 0x00006924089c7981 */ /* 0x000f64000c1e1100 */
[----:B-----5:R-:W-:-:S05]  /*3f80*/  PRMT R12, R156, 0x8880, RZ ;  /* 0x000088809c0c7816 */ /* 0x020fca00000000ff */
[----:B------:R-:W-:-:S07]  /*3f90*/  IMAD R3, R12, R155, RZ ;  /* 0x0000009b0c037224 */ /* 0x000fce00078e02ff */
.L_x_144:
[----:B------:R-:W-:Y:S05]  /*3fa0*/  BSYNC B1 ;  /* 0x0000000000017941 */ /* 0x000fea0003800000 */
.L_x_143:
        /* <DEDUP_REMOVED lines=10> */
.L_x_146:
[----:B------:R-:W-:Y:S05]  /*4050*/  BSYNC B1 ;  /* 0x0000000000017941 */ /* 0x000fea0003800000 */
.L_x_145:
[----:B-1----:R-:W-:Y:S01]  /*4060*/  @!P2 IMAD R13, R78, R154, R3 ;  /* 0x0000009a4e0da224 */ /* 0x002fe200078e0203 */
[----:B------:R-:W-:Y:S04]  /*4070*/  BSSY B1, `(.L_x_147) ;  /* 0x0000006000017945 */ /* 0x000fe80003800000 */
[----:B------:R1:W-:Y:S01]  /*4080*/  @!P2 STG.E.U8 desc[UR36][R6.64+0x68], R13 ;  /* 0x0000680d0600a986 */ /* 0x0003e2000c101124 */
[----:B------:R-:W-:Y:S05]  /*4090*/  @P3 BRA `(.L_x_148) ;  /* 0x00000000000c3947 */ /* 0x000fea0003800000 */
[----:B------:R-:W5:Y:S02]  /*40a0*/  LDG.E.U8 R156, desc[UR36][R10.64+0x69] ;  /* 0x000069240a9c7981 */ /* 0x000f64000c1e1100 */
[----:B-----5:R-:W-:-:S05]  /*40b0*/  PRMT R12, R156, 0x8880, RZ ;  /* 0x000088809c0c7816 */ /* 0x020fca00000000ff */
[----:B------:R-:W-:-:S07]  /*40c0*/  IMAD R3, R12, R155, RZ ;  /* 0x0000009b0c037224 */ /* 0x000fce00078e02ff */
.L_x_148:
[----:B------:R-:W-:Y:S05]  /*40d0*/  BSYNC B1 ;  /* 0x0000000000017941 */ /* 0x000fea0003800000 */
.L_x_147:
[----:B------:R-:W-:Y:S01]  /*40e0*/  @!P3 IMAD R79, R79, R154, R3 ;  /* 0x0000009a4f4fb224 */ /* 0x000fe200078e0203 */
[----:B------:R-:W-:Y:S04]  /*40f0*/  BSSY B1, `(.L_x_149) ;  /* 0x0000006000017945 */ /* 0x000fe80003800000 */
[----:B------:R0:W-:Y:S01]  /*4100*/  @!P3 STG.E.U8 desc[UR36][R6.64+0x69], R79 ;  /* 0x0000694f0600b986 */ /* 0x0001e2000c101124 */
[----:B------:R-:W-:Y:S05]  /*4110*/  @P4 BRA `(.L_x_150) ;  /* 0x00000000000c4947 */ /* 0x000fea0003800000 */
[----:B------:R-:W5:Y:S02]  /*4120*/  LDG.E.U8 R156, desc[UR36][R8.64+0x70] ;  /* 0x00007024089c7981 */ /* 0x000f64000c1e1100 */
[----:B-----5:R-:W-:-:S05]  /*4130*/  PRMT R12, R156, 0x8880, RZ ;  /* 0x000088809c0c7816 */ /* 0x020fca00000000ff */
[----:B------:R-:W-:-:S07]  /*4140*/  IMAD R3, R12, R155, RZ ;  /* 0x0000009b0c037224 */ /* 0x000fce00078e02ff */
.L_x_150:
[----:B------:R-:W-:Y:S05]  /*4150*/  BSYNC B1 ;  /* 0x0000000000017941 */ /* 0x000fea0003800000 */
.L_x_149:
        /* <DEDUP_REMOVED lines=10> */
.L_x_152:
[----:B------:R-:W-:Y:S05]  /*4200*/  BSYNC B1 ;  /* 0x0000000000017941 */ /* 0x000fea0003800000 */
.L_x_151:
[----:B------:R-:W-:Y:S01]  /*4210*/  @!P2 IMAD R81, R81, R154, R3 ;  /* 0x0000009a5151a224 */ /* 0x000fe200078e0203 */
[----:B------:R-:W-:Y:S04]  /*4220*/  BSSY B1, `(.L_x_153) ;  /* 0x0000006000017945 */ /* 0x000fe80003800000 */
[----:B------:R0:W-:Y:S01]  /*4230*/  @!P2 STG.E.U8 desc[UR36][R4.64+0x71], R81 ;  /* 0x000071510400a986 */ /* 0x0001e2000c101124 */
[----:B------:R-:W-:Y:S05]  /*4240*/  @P3 BRA `(.L_x_154) ;  /* 0x00000000000c3947 */ /* 0x000fea0003800000 */
[----:B------:R-:W5:Y:S02]  /*4250*/  LDG.E.U8 R156, desc[UR36][R10.64+0x70] ;  /* 0x000070240a9c7981 */ /* 0x000f64000c1e1100 */
[----:B-----5:R-:W-:-:S05]  /*4260*/  PRMT R12, R156, 0x8880, RZ ;  /* 0x000088809c0c7816 */ /* 0x020fca00000000ff */
[----:B------:R-:W-:-:S07]  /*4270*/  IMAD R3, R12, R155, RZ ;  /* 0x0000009b0c037224 */ /* 0x000fce00078e02ff */
.L_x_154:
[----:B------:R-:W-:Y:S05]  /*4280*/  BSYNC B1 ;  /* 0x0000000000017941 */ /* 0x000fea0003800000 */
.L_x_153:
[----:B-1----:R-:W-:Y:S01]  /*4290*/  @!P3 IMAD R13, R82, R154, R3 ;  /* 0x0000009a520db224 */ /* 0x002fe200078e0203 */
[----:B------:R-:W-:Y:S04]  /*42a0*/  BSSY B1, `(.L_x_155) ;  /* 0x0000006000017945 */ /* 0x000fe80003800000 */
[----:B------:R1:W-:Y:S01]  /*42b0*/  @!P3 STG.E.U8 desc[UR36][R6.64+0x70], R13 ;  /* 0x0000700d0600b986 */ /* 0x0003e2000c101124 */
[----:B------:R-:W-:Y:S05]  /*42c0*/  @P4 BRA `(.L_x_156) ;  /* 0x00000000000c4947 */ /* 0x000fea0003800000 */
[----:B------:R-:W5:Y:S02]  /*42d0*/  LDG.E.U8 R156, desc[UR36][R10.64+0x71] ;  /* 0x000071240a9c7981 */ /* 0x000f64000c1e1100 */
[----:B-----5:R-:W-:-:S05]  /*42e0*/  PRMT R12, R156, 0x8880, RZ ;  /* 0x000088809c0c7816 */ /* 0x020fca00000000ff */
[----:B------:R-:W-:-:S07]  /*42f0*/  IMAD R3, R12, R155, RZ ;  /* 0x0000009b0c037224 */ /* 0x000fce00078e02ff */
.L_x_156:
[----:B------:R-:W-:Y:S05]  /*4300*/  BSYNC B1 ;  /* 0x0000000000017941 */ /* 0x000fea0003800000 */
.L_x_155:
        /* <DEDUP_REMOVED lines=10> */
.L_x_158:
[----:B------:R-:W-:Y:S05]  /*43b0*/  BSYNC B1 ;  /* 0x0000000000017941 */ /* 0x000fea0003800000 */
.L_x_157:
[----:B-1----:R-:W-:Y:S01]  /*43c0*/  @!P2 IMAD R13, R84, R154, R3 ;  /* 0x0000009a540da224 */ /* 0x002fe200078e0203 */
[----:B------:R-:W-:Y:S04]  /*43d0*/  BSSY B1, `(.L_x_159) ;  /* 0x0000006000017945 */ /* 0x000fe80003800000 */
[----:B------:R1:W-:Y:S01]  /*43e0*/  @!P2 STG.E.U8 desc[UR36][R4.64+0x78], R13 ;  /* 0x0000780d0400a986 */ /* 0x0003e2000c101124 */
[----:B------:R-:W-:Y:S05]  /*43f0*/  @P3 BRA `(.L_x_160) ;  /* 0x00000000000c3947 */ /* 0x000fea0003800000 */
[----:B------:R-:W5:Y:S02]  /*4400*/  LDG.E.U8 R156, desc[UR36][R8.64+0x79] ;  /* 0x00007924089c7981 */ /* 0x000f64000c1e1100 */
[----:B-----5:R-:W-:-:S05]  /*4410*/  PRMT R12, R156, 0x8880, RZ ;  /* 0x000088809c0c7816 */ /* 0x020fca00000000ff */
[----:B------:R-:W-:-:S07]  /*4420*/  IMAD R3, R12, R155, RZ ;  /* 0x0000009b0c037224 */ /* 0x000fce00078e02ff */
.L_x_160:
[----:B------:R-:W-:Y:S05]  /*4430*/  BSYNC B1 ;  /* 0x0000000000017941 */ /* 0x000fea0003800000 */
.L_x_159:
[----:B------:R-:W-:Y:S01]  /*4440*/  @!P3 IMAD R85, R85, R154, R3 ;  /* 0x0000009a5555b224 */ /* 0x000fe200078e0203 */
[----:B------:R-:W-:Y:S04]  /*4450*/  BSSY B1, `(.L_x_161) ;  /* 0x0000006000017945 */ /* 0x000fe80003800000 */
[----:B------:R0:W-:Y:S01]  /*4460*/  @!P3 STG.E.U8 desc[UR36][R4.64+0x79], R85 ;  /* 0x000079550400b986 */ /* 0x0001e2000c101124 */
[----:B------:R-:W-:Y:S05]  /*4470*/  @P4 BRA `(.L_x_162) ;  /* 0x00000000000c4947 */ /* 0x000fea0003800000 */
[----:B------:R-:W5:Y:S02]  /*4480*/  LDG.E.U8 R156, desc[UR36][R10.64+0x78] ;  /* 0x000078240a9c7981 */ /* 0x000f64000c1e1100 */
[----:B-----5:R-:W-:-:S05]  /*4490*/  PRMT R12, R156, 0x8880, RZ ;  /* 0x000088809c0c7816 */ /* 0x020fca00000000ff */
[----:B------:R-:W-:-:S07]  /*44a0*/  IMAD R3, R12, R155, RZ ;  /* 0x0000009b0c037224 */ /* 0x000fce00078e02ff */
.L_x_162:
[----:B------:R-:W-:Y:S05]  /*44b0*/  BSYNC B1 ;  /* 0x0000000000017941 */ /* 0x000fea0003800000 */
.L_x_161:
        /* <DEDUP_REMOVED lines=10> */
.L_x_164:
[----:B------:R-:W-:Y:S05]  /*4560*/  BSYNC B1 ;  /* 0x0000000000017941 */ /* 0x000fea0003800000 */
.L_x_163:
[----:B------:R-:W-:Y:S01]  /*4570*/  @!P2 IMAD R87, R87, R154, R3 ;  /* 0x0000009a5757a224 */ /* 0x000fe200078e0203 */
[----:B------:R-:W-:Y:S04]  /*4580*/  BSSY B1, `(.L_x_165) ;  /* 0x0000006000017945 */ /* 0x000fe80003800000 */
[----:B------:R0:W-:Y:S01]  /*4590*/  @!P2 STG.E.U8 desc[UR36][R6.64+0x79], R87 ;  /* 0x000079570600a986 */ /* 0x0001e2000c101124 */
[----:B------:R-:W-:Y:S05]  /*45a0*/  @P3 BRA `(.L_x_166) ;  /* 0x00000000000c3947 */ /* 0x000fea0003800000 */
[----:B------:R-:W5:Y:S02]  /*45b0*/  LDG.E.U8 R156, desc[UR36][R8.64+0x80] ;  /* 0x00008024089c7981 */ /* 0x000f64000c1e1100 */
[----:B-----5:R-:W-:-:S05]  /*45c0*/  PRMT R12, R156, 0x8880, RZ ;  /* 0x000088809c0c7816 */ /* 0x020fca00000000ff */
[----:B------:R-:W-:-:S07]  /*45d0*/  IMAD R3, R12, R155, RZ ;  /* 0x0000009b0c037224 */ /* 0x000fce00078e02ff */
.L_x_166:
[----:B------:R-:W-:Y:S05]  /*45e0*/  BSYNC B1 ;  /* 0x0000000000017941 */ /* 0x000fea0003800000 */
.L_x_165:
[----:B-1----:R-:W-:Y:S01]  /*45f0*/  @!P3 IMAD R13, R88, R154, R3 ;  /* 0x0000009a580db224 */ /* 0x002fe200078e0203 */
[----:B------:R-:W-:Y:S04]  /*4600*/  BSSY B1, `(.L_x_167) ;  /* 0x0000006000017945 */ /* 0x000fe80003800000 */
[----:B------:R1:W-:Y:S01]  /*4610*/  @!P3 STG.E.U8 desc[UR36][R4.64+0x80], R13 ;  /* 0x0000800d0400b986 */ /* 0x0003e2000c101124 */
[----:B------:R-:W-:Y:S05]  /*4620*/  @P4 BRA `(.L_x_168) ;  /* 0x00000000000c4947 */ /* 0x000fea0003800000 */
[----:B------:R-:W5:Y:S02]  /*4630*/  LDG.E.U8 R156, desc[UR36][R8.64+0x81] ;  /* 0x00008124089c7981 */ /* 0x000f64000c1e1100 */
[----:B-----5:R-:W-:-:S05]  /*4640*/  PRMT R12, R156, 0x8880, RZ ;  /* 0x000088809c0c7816 */ /* 0x020fca00000000ff */
[----:B------:R-:W-:-:S07]  /*4650*/  IMAD R3, R12, R155, RZ ;  /* 0x0000009b0c037224 */ /* 0x000fce00078e02ff */
.L_x_168:
[----:B------:R-:W-:Y:S05]  /*4660*/  BSYNC B1 ;  /* 0x0000000000017941 */ /* 0x000fea0003800000 */
.L_x_167:
        /* <DEDUP_REMOVED lines=10> */
.L_x_170:
[----:B------:R-:W-:Y:S05]  /*4710*/  BSYNC B1 ;  /* 0x0000000000017941 */ /* 0x000fea0003800000 */
.L_x_169:
[----:B-1----:R-:W-:Y:S01]  /*4720*/  @!P2 IMAD R13, R90, R154, R3 ;  /* 0x0000009a5a0da224 */ /* 0x002fe200078e0203 */
[----:B------:R-:W-:Y:S04]  /*4730*/  BSSY B1, `(.L_x_171) ;  /* 0x0000006000017945 */ /* 0x000fe80003800000 */
[----:B------:R1:W-:Y:S01]  /*4740*/  @!P2 STG.E.U8 desc[UR36][R6.64+0x80], R13 ;  /* 0x0000800d0600a986 */ /* 0x0003e2000c101124 */
[----:B------:R-:W-:Y:S05]  /*4750*/  @P3 BRA `(.L_x_172) ;  /* 0x00000000000c3947 */ /* 0x000fea0003800000 */
[----:B------:R-:W5:Y:S02]  /*4760*/  LDG.E.U8 R156, desc[UR36][R10.64+0x81] ;  /* 0x000081240a9c7981 */ /* 0x000f64000c1e1100 */
[----:B-----5:R-:W-:-:S05]  /*4770*/  PRMT R12, R156, 0x8880, RZ ;  /* 0x000088809c0c7816 */ /* 0x020fca00000000ff */
[----:B------:R-:W-:-:S07]  /*4780*/  IMAD R3, R12, R155, RZ ;  /* 0x0000009b0c037224 */ /* 0x000fce00078e02ff */
.L_x_172:
[----:B------:R-:W-:Y:S05]  /*4790*/  BSYNC B1 ;  /* 0x0000000000017941 */ /* 0x000fea0003800000 */
.L_x_171:
[----:B------:R-:W-:Y:S01]  /*47a0*/  @!P3 IMAD R91, R91, R154, R3 ;  /* 0x0000009a5b5bb224 */ /* 0x000fe200078e0203 */
[----:B------:R-:W-:Y:S04]  /*47b0*/  BSSY B1, `(.L_x_173) ;  /* 0x0000006000017945 */ /* 0x000fe80003800000 */
[----:B------:R0:W-:Y:S01]  /*47c0*/  @!P3 STG.E.U8 desc[UR36][R6.64+0x81], R91 ;  /* 0x0000815b0600b986 */ /* 0x0001e2000c101124 */
[----:B------:R-:W-:Y:S05]  /*47d0*/  @P4 BRA `(.L_x_174) ;  /* 0x00000000000c4947 */ /* 0x000fea0003800000 */
[----:B------:R-:W5:Y:S02]  /*47e0*/  LDG.E.U8 R156, desc[UR36][R8.64+0x88] ;  /* 0x00008824089c7981 */ /* 0x000f64000c1e1100 */
[----:B-----5:R-:W-:-:S05]  /*47f0*/  PRMT R12, R156, 0x8880, RZ ;  /* 0x000088809c0c7816 */ /* 0x020fca00000000ff */
[----:B------:R-:W-:-:S07]  /*4800*/  IMAD R3, R12, R155, RZ ;  /* 0x0000009b0c037224 */ /* 0x000fce00078e02ff */
.L_x_174:
[----:B------:R-:W-:Y:S05]  /*4810*/  BSYNC B1 ;  /* 0x0000000000017941 */ /* 0x000fea0003800000 */
.L_x_173:
        /* <DEDUP_REMOVED lines=10> */
.L_x_176:
[----:B------:R-:W-:Y:S05]  /*48c0*/  BSYNC B1 ;  /* 0x0000000000017941 */ /* 0x000fea0003800000 */
.L_x_175:
[----:B------:R-:W-:Y:S01]  /*48d0*/  @!P2 IMAD R93, R93, R154, R3 ;  /* 0x0000009a5d5da224 */ /* 0x000fe200078e0203 */
[----:B------:R-:W-:Y:S04]  /*48e0*/  BSSY B1, `(.L_x_177) ;  /* 0x0000006000017945 */ /* 0x000fe80003800000 */
[----:B------:R0:W-:Y:S01]  /*48f0*/  @!P2 STG.E.U8 desc[UR36][R4.64+0x89], R93 ;  /* 0x0000895d0400a986 */ /* 0x0001e2000c101124 */
[----:B------:R-:W-:Y:S05]  /*4900*/  @P3 BRA `(.L_x_178) ;  /* 0x00000000000c3947 */ /* 0x000fea0003800000 */
[----:B------:R-:W5:Y:S02]  /*4910*/  LDG.E.U8 R156, desc[UR36][R10.64+0x88] ;  /* 0x000088240a9c7981 */ /* 0x000f64000c1e1100 */
[----:B-----5:R-:W-:-:S05]  /*4920*/  PRMT R12, R156, 0x8880, RZ ;  /* 0x000088809c0c7816 */ /* 0x020fca00000000ff */
[----:B------:R-:W-:-:S07]  /*4930*/  IMAD R3, R12, R155, RZ ;  /* 0x0000009b0c037224 */ /* 0x000fce00078e02ff */
.L_x_178:
[----:B------:R-:W-:Y:S05]  /*4940*/  BSYNC B1 ;  /* 0x0000000000017941 */ /* 0x000fea0003800000 */
.L_x_177:
[----:B-1----:R-:W-:Y:S01]  /*4950*/  @!P3 IMAD R13, R94, R154, R3 ;  /* 0x0000009a5e0db224 */ /* 0x002fe200078e0203 */
[----:B------:R-:W-:Y:S04]  /*4960*/  BSSY B1, `(.L_x_179) ;  /* 0x0000006000017945 */ /* 0x000fe80003800000 */
[----:B------:R1:W-:Y:S01]  /*4970*/  @!P3 STG.E.U8 desc[UR36][R6.64+0x88], R13 ;  /* 0x0000880d0600b986 */ /* 0x0003e2000c101124 */
[----:B------:R-:W-:Y:S05]  /*4980*/  @P4 BRA `(.L_x_180) ;  /* 0x00000000000c4947 */ /* 0x000fea0003800000 */
[----:B------:R-:W5:Y:S02]  /*4990*/  LDG.E.U8 R156, desc[UR36][R10.64+0x89] ;  /* 0x000089240a9c7981 */ /* 0x000f64000c1e1100 */
[----:B-----5:R-:W-:-:S05]  /*49a0*/  PRMT R12, R156, 0x8880, RZ ;  /* 0x000088809c0c7816 */ /* 0x020fca00000000ff */
[----:B------:R-:W-:-:S07]  /*49b0*/  IMAD R3, R12, R155, RZ ;  /* 0x0000009b0c037224 */ /* 0x000fce00078e02ff */
.L_x_180:
[----:B------:R-:W-:Y:S05]  /*49c0*/  BSYNC B1 ;  /* 0x0000000000017941 */ /* 0x000fea0003800000 */
.L_x_179:
        /* <DEDUP_REMOVED lines=10> */
.L_x_182:
[----:B------:R-:W-:Y:S05]  /*4a70*/  BSYNC B1 ;  /* 0x0000000000017941 */ /* 0x000fea0003800000 */
.L_x_181:
[----:B-1----:R-:W-:Y:S01]  /*4a80*/  @!P2 IMAD R13, R96, R154, R3 ;  /* 0x0000009a600da224 */ /* 0x002fe200078e0203 */
[----:B------:R-:W-:Y:S04]  /*4a90*/  BSSY B1, `(.L_x_183) ;  /* 0x0000006000017945 */ /* 0x000fe80003800000 */
[----:B------:R1:W-:Y:S01]  /*4aa0*/  @!P2 STG.E.U8 desc[UR36][R4.64+0x90], R13 ;  /* 0x0000900d0400a986 */ /* 0x0003e2000c101124 */
[----:B------:R-:W-:Y:S05]  /*4ab0*/  @P3 BRA `(.L_x_184) ;  /* 0x00000000000c3947 */ /* 0x000fea0003800000 */
[----:B------:R-:W5:Y:S02]  /*4ac0*/  LDG.E.U8 R156, desc[UR36][R8.64+0x91] ;  /* 0x00009124089c7981 */ /* 0x000f64000c1e1100 */
[----:B-----5:R-:W-:-:S05]  /*4ad0*/  PRMT R12, R156, 0x8880, RZ ;  /* 0x000088809c0c7816 */ /* 0x020fca00000000ff */
[----:B------:R-:W-:-:S07]  /*4ae0*/  IMAD R3, R12, R155, RZ ;  /* 0x0000009b0c037224 */ /* 0x000fce00078e02ff */
.L_x_184:
[----:B------:R-:W-:Y:S05]  /*4af0*/  BSYNC B1 ;  /* 0x0000000000017941 */ /* 0x000fea0003800000 */
.L_x_183:
[----:B------:R-:W-:Y:S01]  /*4b00*/  @!P3 IMAD R97, R97, R154, R3 ;  /* 0x0000009a6161b224 */ /* 0x000fe200078e0203 */
[----:B------:R-:W-:Y:S04]  /*4b10*/  BSSY B1, `(.L_x_185) ;  /* 0x0000006000017945 */ /* 0x000fe80003800000 */
[----:B------:R0:W-:Y:S01]  /*4b20*/  @!P3 STG.E.U8 desc[UR36][R4.64+0x91], R97 ;  /* 0x000091610400b986 */ /* 0x0001e2000c101124 */
[----:B------:R-:W-:Y:S05]  /*4b30*/  @P4 BRA `(.L_x_186) ;  /* 0x00000000000c4947 */ /* 0x000fea0003800000 */
[----:B------:R-:W5:Y:S02]  /*4b40*/  LDG.E.U8 R156, desc[UR36][R10.64+0x90] ;  /* 0x000090240a9c7981 */ /* 0x000f64000c1e1100 */
[----:B-----5:R-:W-:-:S05]  /*4b50*/  PRMT R12, R156, 0x8880, RZ ;  /* 0x000088809c0c7816 */ /* 0x020fca00000000ff */
[----:B------:R-:W-:-:S07]  /*4b60*/  IMAD R3, R12, R155, RZ ;  /* 0x0000009b0c037224 */ /* 0x000fce00078e02ff */
.L_x_186:
[----:B------:R-:W-:Y:S05]  /*4b70*/  BSYNC B1 ;  /* 0x0000000000017941 */ /* 0x000fea0003800000 */
.L_x_185:
        /* <DEDUP_REMOVED lines=10> */
.L_x_188:
[----:B------:R-:W-:Y:S05]  /*4c20*/  BSYNC B1 ;  /* 0x0000000000017941 */ /* 0x000fea0003800000 */
.L_x_187:
[----:B------:R-:W-:Y:S01]  /*4c30*/  @!P2 IMAD R99, R99, R154, R3 ;  /* 0x0000009a6363a224 */ /* 0x000fe200078e0203 */
[----:B------:R-:W-:Y:S04]  /*4c40*/  BSSY B1, `(.L_x_189) ;  /* 0x0000006000017945 */ /* 0x000fe80003800000 */
[----:B------:R0:W-:Y:S01]  /*4c50*/  @!P2 STG.E.U8 desc[UR36][R6.64+0x91], R99 ;  /* 0x000091630600a986 */ /* 0x0001e2000c101124 */
[----:B------:R-:W-:Y:S05]  /*4c60*/  @P3 BRA `(.L_x_190) ;  /* 0x00000000000c3947 */ /* 0x000fea0003800000 */
[----:B------:R-:W5:Y:S02]  /*4c70*/  LDG.E.U8 R156, desc[UR36][R8.64+0x98] ;  /* 0x00009824089c7981 */ /* 0x000f64000c1e1100 */
[----:B-----5:R-:W-:-:S05]  /*4c80*/  PRMT R12, R156, 0x8880, RZ ;  /* 0x000088809c0c7816 */ /* 0x020fca00000000ff */
[----:B------:R-:W-:-:S07]  /*4c90*/  IMAD R3, R12, R155, RZ ;  /* 0x0000009b0c037224 */ /* 0x000fce00078e02ff */
.L_x_190:
[----:B------:R-:W-:Y:S05]  /*4ca0*/  BSYNC B1 ;  /* 0x0000000000017941 */ /* 0x000fea0003800000 */
.L_x_189:
[----:B-1----:R-:W-:Y:S01]  /*4cb0*/  @!P3 IMAD R13, R100, R154, R3 ;  /* 0x0000009a640db224 */ /* 0x002fe200078e0203 */
[----:B------:R-:W-:Y:S04]  /*4cc0*/  BSSY B1, `(.L_x_191) ;  /* 0x0000006000017945 */ /* 0x000fe80003800000 */
[----:B------:R1:W-:Y:S01]  /*4cd0*/  @!P3 STG.E.U8 desc[UR36][R4.64+0x98], R13 ;  /* 0x0000980d0400b986 */ /* 0x0003e2000c101124 */
[----:B------:R-:W-:Y:S05]  /*4ce0*/  @P4 BRA `(.L_x_192) ;  /* 0x00000000000c4947 */ /* 0x000fea0003800000 */
[----:B------:R-:W5:Y:S02]  /*4cf0*/  LDG.E.U8 R156, desc[UR36][R8.64+0x99] ;  /* 0x00009924089c7981 */ /* 0x000f64000c1e1100 */
[----:B-----5:R-:W-:-:S05]  /*4d00*/  PRMT R12, R156, 0x8880, RZ ;  /* 0x000088809c0c7816 */ /* 0x020fca00000000ff */
[----:B------:R-:W-:-:S07]  /*4d10*/  IMAD R3, R12, R155, RZ ;  /* 0x0000009b0c037224 */ /* 0x000fce00078e02ff */
.L_x_192:
[----:B------:R-:W-:Y:S05]  /*4d20*/  BSYNC B1 ;  /* 0x0000000000017941 */ /* 0x000fea0003800000 */
.L_x_191:
        /* <DEDUP_REMOVED lines=10> */
.L_x_194:
[----:B------:R-:W-:Y:S05]  /*4dd0*/  BSYNC B1 ;  /* 0x0000000000017941 */ /* 0x000fea0003800000 */
.L_x_193:
[----:B-1----:R-:W-:Y:S01]  /*4de0*/  @!P2 IMAD R13, R102, R154, R3 ;  /* 0x0000009a660da224 */ /* 0x002fe200078e0203 */
[----:B------:R-:W-:Y:S04]  /*4df0*/  BSSY B1, `(.L_x_195) ;  /* 0x0000006000017945 */ /* 0x000fe80003800000 */
[----:B------:R1:W-:Y:S01]  /*4e00*/  @!P2 STG.E.U8 desc[UR36][R6.64+0x98], R13 ;  /* 0x0000980d0600a986 */ /* 0x0003e2000c101124 */
[----:B------:R-:W-:Y:S05]  /*4e10*/  @P3 BRA `(.L_x_196) ;  /* 0x00000000000c3947 */ /* 0x000fea0003800000 */
[----:B------:R-:W5:Y:S02]  /*4e20*/  LDG.E.U8 R156, desc[UR36][R10.64+0x99] ;  /* 0x000099240a9c7981 */ /* 0x000f64000c1e1100 */
[----:B-----5:R-:W-:-:S05]  /*4e30*/  PRMT R12, R156, 0x8880, RZ ;  /* 0x000088809c0c7816 */ /* 0x020fca00000000ff */
[----:B------:R-:W-:-:S07]  /*4e40*/  IMAD R3, R12, R155, RZ ;  /* 0x0000009b0c037224 */ /* 0x000fce00078e02ff */
.L_x_196:
[----:B------:R-:W-:Y:S05]  /*4e50*/  BSYNC B1 ;  /* 0x0000000000017941 */ /* 0x000fea0003800000 */
.L_x_195:
[----:B------:R-:W-:Y:S01]  /*4e60*/  @!P3 IMAD R103, R103, R154, R3 ;  /* 0x0000009a6767b224 */ /* 0x000fe200078e0203 */
[----:B------:R-:W-:Y:S04]  /*4e70*/  BSSY B1, `(.L_x_197) ;  /* 0x0000006000017945 */ /* 0x000fe80003800000 */
[----:B------:R0:W-:Y:S01]  /*4e80*/  @!P3 STG.E.U8 desc[UR36][R6.64+0x99], R103 ;  /* 0x000099670600b986 */ /* 0x0001e2000c101124 */
[----:B------:R-:W-:Y:S05]  /*4e90*/  @P4 BRA `(.L_x_198) ;  /* 0x00000000000c4947 */ /* 0x000fea0003800000 */
[----:B------:R-:W5:Y:S02]  /*4ea0*/  LDG.E.U8 R156, desc[UR36][R8.64+0xa0] ;  /* 0x0000a024089c7981 */ /* 0x000f64000c1e1100 */
[----:B-----5:R-:W-:-:S05]  /*4eb0*/  PRMT R12, R156, 0x8880, RZ ;  /* 0x000088809c0c7816 */ /* 0x020fca00000000ff */
[----:B------:R-:W-:-:S07]  /*4ec0*/  IMAD R3, R12, R155, RZ ;  /* 0x0000009b0c037224 */ /* 0x000fce00078e02ff */
.L_x_198:
[----:B------:R-:W-:Y:S05]  /*4ed0*/  BSYNC B1 ;  /* 0x0000000000017941 */ /* 0x000fea0003800000 */
.L_x_197:
        /* <DEDUP_REMOVED lines=10> */
.L_x_200:
[----:B------:R-:W-:Y:S05]  /*4f80*/  BSYNC B1 ;  /* 0x0000000000017941 */ /* 0x000fea0003800000 */
.L_x_199:
[----:B------:R-:W-:Y:S01]  /*4f90*/  @!P2 IMAD R105, R105, R154, R3 ;  /* 0x0000009a6969a224 */ /* 0x000fe200078e0203 */
[----:B------:R-:W-:Y:S04]  /*4fa0*/  BSSY B1, `(.L_x_201) ;  /* 0x0000006000017945 */ /* 0x000fe80003800000 */
[----:B------:R0:W-:Y:S01]  /*4fb0*/  @!P2 STG.E.U8 desc[UR36][R4.64+0xa1], R105 ;  /* 0x0000a1690400a986 */ /* 0x0001e2000c101124 */
[----:B------:R-:W-:Y:S05]  /*4fc0*/  @P3 BRA `(.L_x_202) ;  /* 0x00000000000c3947 */ /* 0x000fea0003800000 */
[----:B------:R-:W5:Y:S02]  /*4fd0*/  LDG.E.U8 R156, desc[UR36][R10.64+0xa0] ;  /* 0x0000a0240a9c7981 */ /* 0x000f64000c1e1100 */
[----:B-----5:R-:W-:-:S05]  /*4fe0*/  PRMT R12, R156, 0x8880, RZ ;  /* 0x000088809c0c7816 */ /* 0x020fca00000000ff */
[----:B------:R-:W-:-:S07]  /*4ff0*/  IMAD R3, R12, R155, RZ ;  /* 0x0000009b0c037224 */ /* 0x000fce00078e02ff */
.L_x_202:
[----:B------:R-:W-:Y:S05]  /*5000*/  BSYNC B1 ;  /* 0x0000000000017941 */ /* 0x000fea0003800000 */
.L_x_201:
[----:B-1----:R-:W-:Y:S01]  /*5010*/  @!P3 IMAD R13, R106, R154, R3 ;  /* 0x0000009a6a0db224 */ /* 0x002fe200078e0203 */
[----:B------:R-:W-:Y:S04]  /*5020*/  BSSY B1, `(.L_x_203) ;  /* 0x0000006000017945 */ /* 0x000fe80003800000 */
[----:B------:R1:W-:Y:S01]  /*5030*/  @!P3 STG.E.U8 desc[UR36][R6.64+0xa0], R13 ;  /* 0x0000a00d0600b986 */ /* 0x0003e2000c101124 */
[----:B------:R-:W-:Y:S05]  /*5040*/  @P4 BRA `(.L_x_204) ;  /* 0x00000000000c4947 */ /* 0x000fea0003800000 */
[----:B------:R-:W5:Y:S02]  /*5050*/  LDG.E.U8 R156, desc[UR36][R10.64+0xa1] ;  /* 0x0000a1240a9c7981 */ /* 0x000f64000c1e1100 */
[----:B-----5:R-:W-:-:S05]  /*5060*/  PRMT R12, R156, 0x8880, RZ ;  /* 0x000088809c0c7816 */ /* 0x020fca00000000ff */
[----:B------:R-:W-:-:S07]  /*5070*/  IMAD R3, R12, R155, RZ ;  /* 0x0000009b0c037224 */ /* 0x000fce00078e02ff */
.L_x_204:
[----:B------:R-:W-:Y:S05]  /*5080*/  BSYNC B1 ;  /* 0x0000000000017941 */ /* 0x000fea0003800000 */
.L_x_203:
        /* <DEDUP_REMOVED lines=10> */
.L_x_206:
[----:B------:R-:W-:Y:S05]  /*5130*/  BSYNC B1 ;  /* 0x0000000000017941 */ /* 0x000fea0003800000 */
.L_x_205:
[----:B-1----:R-:W-:Y:S01]  /*5140*/  @!P2 IMAD R13, R108, R154, R3 ;  /* 0x0000009a6c0da224 */ /* 0x002fe200078e0203 */
[----:B------:R-:W-:Y:S04]  /*5150*/  BSSY B1, `(.L_x_207) ;  /* 0x0000006000017945 */ /* 0x000fe80003800000 */
[----:B------:R1:W-:Y:S01]  /*5160*/  @!P2 STG.E.U8 desc[UR36][R4.64+0xa8], R13 ;  /* 0x0000a80d0400a986 */ /* 0x0003e2000c101124 */
[----:B------:R-:W-:Y:S05]  /*5170*/  @P3 BRA `(.L_x_208) ;  /* 0x00000000000c3947 */ /* 0x000fea0003800000 */
[----:B------:R-:W5:Y:S02]  /*5180*/  LDG.E.U8 R156, desc[UR36][R8.64+0xa9] ;  /* 0x0000a924089c7981 */ /* 0x000f64000c1e1100 */
[----:B-----5:R-:W-:-:S05]  /*5190*/  PRMT R12, R156, 0x8880, RZ ;  /* 0x000088809c0c7816 */ /* 0x020fca00000000ff */
[----:B------:R-:W-:-:S07]  /*51a0*/  IMAD R3, R12, R155, RZ ;  /* 0x0000009b0c037224 */ /* 0x000fce00078e02ff */
.L_x_208:
[----:B------:R-:W-:Y:S05]  /*51b0*/  BSYNC B1 ;  /* 0x0000000000017941 */ /* 0x000fea0003800000 */
.L_x_207:
[----:B------:R-:W-:Y:S01]  /*51c0*/  @!P3 IMAD R109, R109, R154, R3 ;  /* 0x0000009a6d6db224 */ /* 0x000fe200078e0203 */
[----:B------:R-:W-:Y:S04]  /*51d0*/  BSSY B1, `(.L_x_209) ;  /* 0x0000006000017945 */ /* 0x000fe80003800000 */
[----:B------:R0:W-:Y:S01]  /*51e0*/  @!P3 STG.E.U8 desc[UR36][R4.64+0xa9], R109 ;  /* 0x0000a96d0400b986 */ /* 0x0001e2000c101124 */
[----:B------:R-:W-:Y:S05]  /*51f0*/  @P4 BRA `(.L_x_210) ;  /* 0x00000000000c4947 */ /* 0x000fea0003800000 */
[----:B------:R-:W5:Y:S02]  /*5200*/  LDG.E.U8 R156, desc[UR36][R10.64+0xa8] ;  /* 0x0000a8240a9c7981 */ /* 0x000f64000c1e1100 */
[----:B-----5:R-:W-:-:S05]  /*5210*/  PRMT R12, R156, 0x8880, RZ ;  /* 0x000088809c0c7816 */ /* 0x020fca00000000ff */
[----:B------:R-:W-:-:S07]  /*5220*/  IMAD R3, R12, R155, RZ ;  /* 0x0000009b0c037224 */ /* 0x000fce00078e02ff */
.L_x_210:
[----:B------:R-:W-:Y:S05]  /*5230*/  BSYNC B1 ;  /* 0x0000000000017941 */ /* 0x000fea0003800000 */
.L_x_209:
        /* <DEDUP_REMOVED lines=10> */
.L_x_212:
[----:B------:R-:W-:Y:S05]  /*52e0*/  BSYNC B1 ;  /* 0x0000000000017941 */ /* 0x000fea0003800000 */
.L_x_211:
[----:B------:R-:W-:Y:S01]  /*52f0*/  @!P2 IMAD R111, R111, R154, R3 ;  /* 0x0000009a6f6fa224 */ /* 0x000fe200078e0203 */
[----:B------:R-:W-:Y:S04]  /*5300*/  BSSY B1, `(.L_x_213) ;  /* 0x0000006000017945 */ /* 0x000fe80003800000 */
[----:B------:R0:W-:Y:S01]  /*5310*/  @!P2 STG.E.U8 desc[UR36][R6.64+0xa9], R111 ;  /* 0x0000a96f0600a986 */ /* 0x0001e2000c101124 */
[----:B------:R-:W-:Y:S05]  /*5320*/  @P3 BRA `(.L_x_214) ;  /* 0x00000000000c3947 */ /* 0x000fea0003800000 */
[----:B------:R-:W5:Y:S02]  /*5330*/  LDG.E.U8 R156, desc[UR36][R8.64+0xb0] ;  /* 0x0000b024089c7981 */ /* 0x000f64000c1e1100 */
[----:B-----5:R-:W-:-:S05]  /*5340*/  PRMT R12, R156, 0x8880, RZ ;  /* 0x000088809c0c7816 */ /* 0x020fca00000000ff */
[----:B------:R-:W-:-:S07]  /*5350*/  IMAD R3, R12, R155, RZ ;  /* 0x0000009b0c037224 */ /* 0x000fce00078e02ff */
.L_x_214:
[----:B------:R-:W-:Y:S05]  /*5360*/  BSYNC B1 ;  /* 0x0000000000017941 */ /* 0x000fea0003800000 */
.L_x_213:
[----:B-1----:R-:W-:Y:S01]  /*5370*/  @!P3 IMAD R13, R112, R154, R3 ;  /* 0x0000009a700db224 */ /* 0x002fe200078e0203 */
[----:B------:R-:W-:Y:S04]  /*5380*/  BSSY B1, `(.L_x_215) ;  /* 0x0000006000017945 */ /* 0x000fe80003800000 */
[----:B------:R1:W-:Y:S01]  /*5390*/  @!P3 STG.E.U8 desc[UR36][R4.64+0xb0], R13 ;  /* 0x0000b00d0400b986 */ /* 0x0003e2000c101124 */
[----:B------:R-:W-:Y:S05]  /*53a0*/  @P4 BRA `(.L_x_216) ;  /* 0x00000000000c4947 */ /* 0x000fea0003800000 */
[----:B------:R-:W5:Y:S02]  /*53b0*/  LDG.E.U8 R156, desc[UR36][R8.64+0xb1] ;  /* 0x0000b124089c7981 */ /* 0x000f64000c1e1100 */
[----:B-----5:R-:W-:-:S05]  /*53c0*/  PRMT R12, R156, 0x8880, RZ ;  /* 0x000088809c0c7816 */ /* 0x020fca00000000ff */
[----:B------:R-:W-:-:S07]  /*53d0*/  IMAD R3, R12, R155, RZ ;  /* 0x0000009b0c037224 */ /* 0x000fce00078e02ff */
.L_x_216:
[----:B------:R-:W-:Y:S05]  /*53e0*/  BSYNC B1 ;  /* 0x0000000000017941 */ /* 0x000fea0003800000 */
.L_x_215:
        /* <DEDUP_REMOVED lines=10> */
.L_x_218:
[----:B------:R-:W-:Y:S05]  /*5490*/  BSYNC B1 ;  /* 0x0000000000017941 */ /* 0x000fea0003800000 */
.L_x_217:
[----:B-1----:R-:W-:Y:S01]  /*54a0*/  @!P2 IMAD R13, R114, R154, R3 ;  /* 0x0000009a720da224 */ /* 0x002fe200078e0203 */
[----:B------:R-:W-:Y:S04]  /*54b0*/  BSSY B1, `(.L_x_219) ;  /* 0x0000006000017945 */ /* 0x000fe80003800000 */
[----:B------:R1:W-:Y:S01]  /*54c0*/  @!P2 STG.E.U8 desc[UR36][R6.64+0xb0], R13 ;  /* 0x0000b00d0600a986 */ /* 0x0003e2000c101124 */
[----:B------:R-:W-:Y:S05]  /*54d0*/  @P3 BRA `(.L_x_220) ;  /* 0x00000000000c3947 */ /* 0x000fea0003800000 */
[----:B------:R-:W5:Y:S02]  /*54e0*/  LDG.E.U8 R156, desc[UR36][R10.64+0xb1] ;  /* 0x0000b1240a9c7981 */ /* 0x000f64000c1e1100 */
[----:B-----5:R-:W-:-:S05]  /*54f0*/  PRMT R12, R156, 0x8880, RZ ;  /* 0x000088809c0c7816 */ /* 0x020fca00000000ff */
[----:B------:R-:W-:-:S07]  /*5500*/  IMAD R3, R12, R155, RZ ;  /* 0x0000009b0c037224 */ /* 0x000fce00078e02ff */
.L_x_220:
[----:B------:R-:W-:Y:S05]  /*5510*/  BSYNC B1 ;  /* 0x0000000000017941 */ /* 0x000fea0003800000 */
.L_x_219:
[----:B------:R-:W-:Y:S01]  /*5520*/  @!P3 IMAD R115, R115, R154, R3 ;  /* 0x0000009a7373b224 */ /* 0x000fe200078e0203 */
[----:B------:R-:W-:Y:S04]  /*5530*/  BSSY B1, `(.L_x_221) ;  /* 0x0000006000017945 */ /* 0x000fe80003800000 */
[----:B------:R0:W-:Y:S01]  /*5540*/  @!P3 STG.E.U8 desc[UR36][R6.64+0xb1], R115 ;  /* 0x0000b1730600b986 */ /* 0x0001e2000c101124 */
[----:B------:R-:W-:Y:S05]  /*5550*/  @P4 BRA `(.L_x_222) ;  /* 0x00000000000c4947 */ /* 0x000fea0003800000 */
[----:B------:R-:W5:Y:S02]  /*5560*/  LDG.E.U8 R156, desc[UR36][R8.64+0xb8] ;  /* 0x0000b824089c7981 */ /* 0x000f64000c1e1100 */
[----:B-----5:R-:W-:-:S05]  /*5570*/  PRMT R12, R156, 0x8880, RZ ;  /* 0x000088809c0c7816 */ /* 0x020fca00000000ff */
[----:B------:R-:W-:-:S07]  /*5580*/  IMAD R3, R12, R155, RZ ;  /* 0x0000009b0c037224 */ /* 0x000fce00078e02ff */
.L_x_222:
[----:B------:R-:W-:Y:S05]  /*5590*/  BSYNC B1 ;  /* 0x0000000000017941 */ /* 0x000fea0003800000 */
.L_x_221:
        /* <DEDUP_REMOVED lines=10> */
.L_x_224:
[----:B------:R-:W-:Y:S05]  /*5640*/  BSYNC B1 ;  /* 0x0000000000017941 */ /* 0x000fea0003800000 */
.L_x_223:
[----:B------:R-:W-:Y:S01]  /*5650*/  @!P2 IMAD R117, R117, R154, R3 ;  /* 0x0000009a7575a224 */ /* 0x000fe200078e0203 */
[----:B------:R-:W-:Y:S04]  /*5660*/  BSSY B1, `(.L_x_225) ;  /* 0x0000006000017945 */ /* 0x000fe80003800000 */
[----:B------:R0:W-:Y:S01]  /*5670*/  @!P2 STG.E.U8 desc[UR36][R4.64+0xb9], R117 ;  /* 0x0000b9750400a986 */ /* 0x0001e2000c101124 */
[----:B------:R-:W-:Y:S05]  /*5680*/  @P3 BRA `(.L_x_226) ;  /* 0x00000000000c3947 */ /* 0x000fea0003800000 */
[----:B------:R-:W5:Y:S02]  /*5690*/  LDG.E.U8 R156, desc[UR36][R10.64+0xb8] ;  /* 0x0000b8240a9c7981 */ /* 0x000f64000c1e1100 */
[----:B-----5:R-:W-:-:S05]  /*56a0*/  PRMT R12, R156, 0x8880, RZ ;  /* 0x000088809c0c7816 */ /* 0x020fca00000000ff */
[----:B------:R-:W-:-:S07]  /*56b0*/  IMAD R3, R12, R155, RZ ;  /* 0x0000009b0c037224 */ /* 0x000fce00078e02ff */
.L_x_226:
[----:B------:R-:W-:Y:S05]  /*56c0*/  BSYNC B1 ;  /* 0x0000000000017941 */ /* 0x000fea0003800000 */
.L_x_225:
[----:B-1----:R-:W-:Y:S01]  /*56d0*/  @!P3 IMAD R13, R118, R154, R3 ;  /* 0x0000009a760db224 */ /* 0x002fe200078e0203 */
[----:B------:R-:W-:Y:S04]  /*56e0*/  BSSY B1, `(.L_x_227) ;  /* 0x0000006000017945 */ /* 0x000fe80003800000 */
[----:B------:R1:W-:Y:S01]  /*56f0*/  @!P3 STG.E.U8 desc[UR36][R6.64+0xb8], R13 ;  /* 0x0000b80d0600b986 */ /* 0x0003e2000c101124 */
[----:B------:R-:W-:Y:S05]  /*5700*/  @P4 BRA `(.L_x_228) ;  /* 0x00000000000c4947 */ /* 0x000fea0003800000 */
[----:B------:R-:W5:Y:S02]  /*5710*/  LDG.E.U8 R156, desc[UR36][R10.64+0xb9] ;  /* 0x0000b9240a9c7981 */ /* 0x000f64000c1e1100 */
[----:B-----5:R-:W-:-:S05]  /*5720*/  PRMT R12, R156, 0x8880, RZ ;  /* 0x000088809c0c7816 */ /* 0x020fca00000000ff */
[----:B------:R-:W-:-:S07]  /*5730*/  IMAD R3, R12, R155, RZ ;  /* 0x0000009b0c037224 */ /* 0x000fce00078e02ff */
.L_x_228:
[----:B------:R-:W-:Y:S05]  /*5740*/  BSYNC B1 ;  /* 0x0000000000017941 */ /* 0x000fea0003800000 */
.L_x_227:
        /* <DEDUP_REMOVED lines=10> */
.L_x_230:
[----:B------:R-:W-:Y:S05]  /*57f0*/  BSYNC B1 ;  /* 0x0000000000017941 */ /* 0x000fea0003800000 */
.L_x_229:
[----:B-1----:R-:W-:Y:S01]  /*5800*/  @!P2 IMAD R13, R120, R154, R3 ;  /* 0x0000009a780da224 */ /* 0x002fe200078e0203 */
[----:B------:R-:W-:Y:S04]  /*5810*/  BSSY B1, `(.L_x_231) ;  /* 0x0000006000017945 */ /* 0x000fe80003800000 */
[----:B------:R1:W-:Y:S01]  /*5820*/  @!P2 STG.E.U8 desc[UR36][R4.64+0xc0], R13 ;  /* 0x0000c00d0400a986 */ /* 0x0003e2000c101124 */
[----:B------:R-:W-:Y:S05]  /*5830*/  @P3 BRA `(.L_x_232) ;  /* 0x00000000000c3947 */ /* 0x000fea0003800000 */
[----:B------:R-:W5:Y:S02]  /*5840*/  LDG.E.U8 R156, desc[UR36][R8.64+0xc1] ;  /* 0x0000c124089c7981 */ /* 0x000f64000c1e1100 */
[----:B-----5:R-:W-:-:S05]  /*5850*/  PRMT R12, R156, 0x8880, RZ ;  /* 0x000088809c0c7816 */ /* 0x020fca00000000ff */
[----:B------:R-:W-:-:S07]  /*5860*/  IMAD R3, R12, R155, RZ ;  /* 0x0000009b0c037224 */ /* 0x000fce00078e02ff */
.L_x_232:
[----:B------:R-:W-:Y:S05]  /*5870*/  BSYNC B1 ;  /* 0x0000000000017941 */ /* 0x000fea0003800000 */
.L_x_231:
[----:B------:R-:W-:Y:S01]  /*5880*/  @!P3 IMAD R121, R121, R154, R3 ;  /* 0x0000009a7979b224 */ /* 0x000fe200078e0203 */
[----:B------:R-:W-:Y:S04]  /*5890*/  BSSY B1, `(.L_x_233) ;  /* 0x0000006000017945 */ /* 0x000fe80003800000 */
[----:B------:R0:W-:Y:S01]  /*58a0*/  @!P3 STG.E.U8 desc[UR36][R4.64+0xc1], R121 ;  /* 0x0000c1790400b986 */ /* 0x0001e2000c101124 */
[----:B------:R-:W-:Y:S05]  /*58b0*/  @P4 BRA `(.L_x_234) ;  /* 0x00000000000c4947 */ /* 0x000fea0003800000 */
[----:B------:R-:W5:Y:S02]  /*58c0*/  LDG.E.U8 R156, desc[UR36][R10.64+0xc0] ;  /* 0x0000c0240a9c7981 */ /* 0x000f64000c1e1100 */
[----:B-----5:R-:W-:-:S05]  /*58d0*/  PRMT R12, R156, 0x8880, RZ ;  /* 0x000088809c0c7816 */ /* 0x020fca00000000ff */
[----:B------:R-:W-:-:S07]  /*58e0*/  IMAD R3, R12, R155, RZ ;  /* 0x0000009b0c037224 */ /* 0x000fce00078e02ff */
.L_x_234:
[----:B------:R-:W-:Y:S05]  /*58f0*/  BSYNC B1 ;  /* 0x0000000000017941 */ /* 0x000fea0003800000 */
.L_x_233:
        /* <DEDUP_REMOVED lines=10> */
.L_x_236:
[----:B------:R-:W-:Y:S05]  /*59a0*/  BSYNC B1 ;  /* 0x0000000000017941 */ /* 0x000fea0003800000 */
.L_x_235:
[----:B------:R-:W-:Y:S01]  /*59b0*/  @!P2 IMAD R123, R123, R154, R3 ;  /* 0x0000009a7b7ba224 */ /* 0x000fe200078e0203 */
[----:B------:R-:W-:Y:S04]  /*59c0*/  BSSY B1, `(.L_x_237) ;  /* 0x0000006000017945 */ /* 0x000fe80003800000 */
[----:B------:R0:W-:Y:S01]  /*59d0*/  @!P2 STG.E.U8 desc[UR36][R6.64+0xc1], R123 ;  /* 0x0000c17b0600a986 */ /* 0x0001e2000c101124 */
[----:B------:R-:W-:Y:S05]  /*59e0*/  @P3 BRA `(.L_x_238) ;  /* 0x00000000000c3947 */ /* 0x000fea0003800000 */
[----:B------:R-:W5:Y:S02]  /*59f0*/  LDG.E.U8 R156, desc[UR36][R8.64+0xc8] ;  /* 0x0000c824089c7981 */ /* 0x000f64000c1e1100 */
[----:B-----5:R-:W-:-:S05]  /*5a00*/  PRMT R12, R156, 0x8880, RZ ;  /* 0x000088809c0c7816 */ /* 0x020fca00000000ff */
[----:B------:R-:W-:-:S07]  /*5a10*/  IMAD R3, R12, R155, RZ ;  /* 0x0000009b0c037224 */ /* 0x000fce00078e02ff */
.L_x_238:
[----:B------:R-:W-:Y:S05]  /*5a20*/  BSYNC B1 ;  /* 0x0000000000017941 */ /* 0x000fea0003800000 */
.L_x_237:
[----:B-1----:R-:W-:Y:S01]  /*5a30*/  @!P3 IMAD R13, R124, R154, R3 ;  /* 0x0000009a7c0db224 */ /* 0x002fe200078e0203 */
[----:B------:R-:W-:Y:S04]  /*5a40*/  BSSY B1, `(.L_x_239) ;  /* 0x0000006000017945 */ /* 0x000fe80003800000 */
[----:B------:R1:W-:Y:S01]  /*5a50*/  @!P3 STG.E.U8 desc[UR36][R4.64+0xc8], R13 ;  /* 0x0000c80d0400b986 */ /* 0x0003e2000c101124 */
[----:B------:R-:W-:Y:S05]  /*5a60*/  @P4 BRA `(.L_x_240) ;  /* 0x00000000000c4947 */ /* 0x000fea0003800000 */
[----:B------:R-:W5:Y:S02]  /*5a70*/  LDG.E.U8 R156, desc[UR36][R8.64+0xc9] ;  /* 0x0000c924089c7981 */ /* 0x000f64000c1e1100 */
[----:B-----5:R-:W-:-:S05]  /*5a80*/  PRMT R12, R156, 0x8880, RZ ;  /* 0x000088809c0c7816 */ /* 0x020fca00000000ff */
[----:B------:R-:W-:-:S07]  /*5a90*/  IMAD R3, R12, R155, RZ ;  /* 0x0000009b0c037224 */ /* 0x000fce00078e02ff */
.L_x_240:
[----:B------:R-:W-:Y:S05]  /*5aa0*/  BSYNC B1 ;  /* 0x0000000000017941 */ /* 0x000fea0003800000 */
.L_x_239:
        /* <DEDUP_REMOVED lines=10> */
.L_x_242:
[----:B------:R-:W-:Y:S05]  /*5b50*/  BSYNC B1 ;  /* 0x0000000000017941 */ /* 0x000fea0003800000 */
.L_x_241:
[----:B-1----:R-:W-:Y:S01]  /*5b60*/  @!P2 IMAD R13, R126, R154, R3 ;  /* 0x0000009a7e0da224 */ /* 0x002fe200078e0203 */
[----:B------:R-:W-:Y:S04]  /*5b70*/  BSSY B1, `(.L_x_243) ;  /* 0x0000006000017945 */ /* 0x000fe80003800000 */
[----:B------:R1:W-:Y:S01]  /*5b80*/  @!P2 STG.E.U8 desc[UR36][R6.64+0xc8], R13 ;  /* 0x0000c80d0600a986 */ /* 0x0003e2000c101124 */
[----:B------:R-:W-:Y:S05]  /*5b90*/  @P3 BRA `(.L_x_244) ;  /* 0x00000000000c3947 */ /* 0x000fea0003800000 */
[----:B------:R-:W5:Y:S02]  /*5ba0*/  LDG.E.U8 R156, desc[UR36][R10.64+0xc9] ;  /* 0x0000c9240a9c7981 */ /* 0x000f64000c1e1100 */
[----:B-----5:R-:W-:-:S05]  /*5bb0*/  PRMT R12, R156, 0x8880, RZ ;  /* 0x000088809c0c7816 */ /* 0x020fca00000000ff */
[----:B------:R-:W-:-:S07]  /*5bc0*/  IMAD R3, R12, R155, RZ ;  /* 0x0000009b0c037224 */ /* 0x000fce00078e02ff */
.L_x_244:
[----:B------:R-:W-:Y:S05]  /*5bd0*/  BSYNC B1 ;  /* 0x0000000000017941 */ /* 0x000fea0003800000 */
.L_x_243:
[----:B------:R-:W-:Y:S01]  /*5be0*/  @!P3 IMAD R127, R127, R154, R3 ;  /* 0x0000009a7f7fb224 */ /* 0x000fe200078e0203 */
[----:B------:R-:W-:Y:S04]  /*5bf0*/  BSSY B1, `(.L_x_245) ;  /* 0x0000006000017945 */ /* 0x000fe80003800000 */
[----:B------:R0:W-:Y:S01]  /*5c00*/  @!P3 STG.E.U8 desc[UR36][R6.64+0xc9], R127 ;  /* 0x0000c97f0600b986 */ /* 0x0001e2000c101124 */
[----:B------:R-:W-:Y:S05]  /*5c10*/  @P4 BRA `(.L_x_246) ;  /* 0x00000000000c4947 */ /* 0x000fea0003800000 */
[----:B------:R-:W5:Y:S02]  /*5c20*/  LDG.E.U8 R156, desc[UR36][R8.64+0xd0] ;  /* 0x0000d024089c7981 */ /* 0x000f64000c1e1100 */
[----:B-----5:R-:W-:-:S05]  /*5c30*/  PRMT R12, R156, 0x8880, RZ ;  /* 0x000088809c0c7816 */ /* 0x020fca00000000ff */
[----:B------:R-:W-:-:S07]  /*5c40*/  IMAD R3, R12, R155, RZ ;  /* 0x0000009b0c037224 */ /* 0x000fce00078e02ff */
.L_x_246:
[----:B------:R-:W-:Y:S05]  /*5c50*/  BSYNC B1 ;  /* 0x0000000000017941 */ /* 0x000fea0003800000 */
.L_x_245:
        /* <DEDUP_REMOVED lines=10> */
.L_x_248:
[----:B------:R-:W-:Y:S05]  /*5d00*/  BSYNC B1 ;  /* 0x0000000000017941 */ /* 0x000fea0003800000 */
.L_x_247:
[----:B------:R-:W-:Y:S01]  /*5d10*/  @!P2 IMAD R129, R129, R154, R3 ;  /* 0x0000009a8181a224 */ /* 0x000fe200078e0203 */
[----:B------:R-:W-:Y:S04]  /*5d20*/  BSSY B1, `(.L_x_249) ;  /* 0x0000006000017945 */ /* 0x000fe80003800000 */
[----:B------:R0:W-:Y:S01]  /*5d30*/  @!P2 STG.E.U8 desc[UR36][R4.64+0xd1], R129 ;  /* 0x0000d1810400a986 */ /* 0x0001e2000c101124 */
[----:B------:R-:W-:Y:S05]  /*5d40*/  @P3 BRA `(.L_x_250) ;  /* 0x00000000000c3947 */ /* 0x000fea0003800000 */
[----:B------:R-:W5:Y:S02]  /*5d50*/  LDG.E.U8 R156, desc[UR36][R10.64+0xd0] ;  /* 0x0000d0240a9c7981 */ /* 0x000f64000c1e1100 */
[----:B-----5:R-:W-:-:S05]  /*5d60*/  PRMT R12, R156, 0x8880, RZ ;  /* 0x000088809c0c7816 */ /* 0x020fca00000000ff */
[----:B------:R-:W-:-:S07]  /*5d70*/  IMAD R3, R12, R155, RZ ;  /* 0x0000009b0c037224 */ /* 0x000fce00078e02ff */
.L_x_250:
[----:B------:R-:W-:Y:S05]  /*5d80*/  BSYNC B1 ;  /* 0x0000000000017941 */ /* 0x000fea0003800000 */
.L_x_249:
[----:B-1----:R-:W-:Y:S01]  /*5d90*/  @!P3 IMAD R13, R130, R154, R3 ;  /* 0x0000009a820db224 */ /* 0x002fe200078e0203 */
[----:B------:R-:W-:Y:S04]  /*5da0*/  BSSY B1, `(.L_x_251) ;  /* 0x0000006000017945 */ /* 0x000fe80003800000 */
[----:B------:R1:W-:Y:S01]  /*5db0*/  @!P3 STG.E.U8 desc[UR36][R6.64+0xd0], R13 ;  /* 0x0000d00d0600b986 */ /* 0x0003e2000c101124 */
[----:B------:R-:W-:Y:S05]  /*5dc0*/  @P4 BRA `(.L_x_252) ;  /* 0x00000000000c4947 */ /* 0x000fea0003800000 */
[----:B------:R-:W5:Y:S02]  /*5dd0*/  LDG.E.U8 R156, desc[UR36][R10.64+0xd1] ;  /* 0x0000d1240a9c7981 */ /* 0x000f64000c1e1100 */
[----:B-----5:R-:W-:-:S05]  /*5de0*/  PRMT R12, R156, 0x8880, RZ ;  /* 0x000088809c0c7816 */ /* 0x020fca00000000ff */
[----:B------:R-:W-:-:S07]  /*5df0*/  IMAD R3, R12, R155, RZ ;  /* 0x0000009b0c037224 */ /* 0x000fce00078e02ff */
.L_x_252:
[----:B------:R-:W-:Y:S05]  /*5e00*/  BSYNC B1 ;  /* 0x0000000000017941 */ /* 0x000fea0003800000 */
.L_x_251:
        /* <DEDUP_REMOVED lines=10> */
.L_x_254:
[----:B------:R-:W-:Y:S05]  /*5eb0*/  BSYNC B1 ;  /* 0x0000000000017941 */ /* 0x000fea0003800000 */
.L_x_253:
[----:B-1----:R-:W-:Y:S01]  /*5ec0*/  @!P2 IMAD R13, R132, R154, R3 ;  /* 0x0000009a840da224 */ /* 0x002fe200078e0203 */
[----:B------:R-:W-:Y:S04]  /*5ed0*/  BSSY B1, `(.L_x_255) ;  /* 0x0000006000017945 */ /* 0x000fe80003800000 */
[----:B------:R1:W-:Y:S01]  /*5ee0*/  @!P2 STG.E.U8 desc[UR36][R4.64+0xd8], R13 ;  /* 0x0000d80d0400a986 */ /* 0x0003e2000c101124 */
[----:B------:R-:W-:Y:S05]  /*5ef0*/  @P3 BRA `(.L_x_256) ;  /* 0x00000000000c3947 */ /* 0x000fea0003800000 */
[----:B------:R-:W5:Y:S02]  /*5f00*/  LDG.E.U8 R156, desc[UR36][R8.64+0xd9] ;  /* 0x0000d924089c7981 */ /* 0x000f64000c1e1100 */
[----:B-----5:R-:W-:-:S05]  /*5f10*/  PRMT R12, R156, 0x8880, RZ ;  /* 0x000088809c0c7816 */ /* 0x020fca00000000ff */
[----:B------:R-:W-:-:S07]  /*5f20*/  IMAD R3, R12, R155, RZ ;  /* 0x0000009b0c037224 */ /* 0x000fce00078e02ff */
.L_x_256:
[----:B------:R-:W-:Y:S05]  /*5f30*/  BSYNC B1 ;  /* 0x0000000000017941 */ /* 0x000fea0003800000 */
.L_x_255:
[----:B------:R-:W-:Y:S01]  /*5f40*/  @!P3 IMAD R133, R133, R154, R3 ;  /* 0x0000009a8585b224 */ /* 0x000fe200078e0203 */
[----:B------:R-:W-:Y:S04]  /*5f50*/  BSSY B1, `(.L_x_257) ;  /* 0x0000006000017945 */ /* 0x000fe80003800000 */
[----:B------:R0:W-:Y:S01]  /*5f60*/  @!P3 STG.E.U8 desc[UR36][R4.64+0xd9], R133 ;  /* 0x0000d9850400b986 */ /* 0x0001e2000c101124 */
[----:B------:R-:W-:Y:S05]  /*5f70*/  @P4 BRA `(.L_x_258) ;  /* 0x00000000000c4947 */ /* 0x000fea0003800000 */
[----:B------:R-:W5:Y:S02]  /*5f80*/  LDG.E.U8 R156, desc[UR36][R10.64+0xd8] ;  /* 0x0000d8240a9c7981 */ /* 0x000f64000c1e1100 */
[----:B-----5:R-:W-:-:S05]  /*5f90*/  PRMT R12, R156, 0x8880, RZ ;  /* 0x000088809c0c7816 */ /* 0x020fca00000000ff */
[----:B------:R-:W-:-:S07]  /*5fa0*/  IMAD R3, R12, R155, RZ ;  /* 0x0000009b0c037224 */ /* 0x000fce00078e02ff */
.L_x_258:
[----:B------:R-:W-:Y:S05]  /*5fb0*/  BSYNC B1 ;  /* 0x0000000000017941 */ /* 0x000fea0003800000 */
.L_x_257:
        /* <DEDUP_REMOVED lines=10> */
.L_x_260:
[----:B------:R-:W-:Y:S05]  /*6060*/  BSYNC B1 ;  /* 0x0000000000017941 */ /* 0x000fea0003800000 */
.L_x_259:
[----:B------:R-:W-:Y:S01]  /*6070*/  @!P2 IMAD R135, R135, R154, R3 ;  /* 0x0000009a8787a224 */ /* 0x000fe200078e0203 */
[----:B------:R-:W-:Y:S04]  /*6080*/  BSSY B1, `(.L_x_261) ;  /* 0x0000006000017945 */ /* 0x000fe80003800000 */
[----:B------:R0:W-:Y:S01]  /*6090*/  @!P2 STG.E.U8 desc[UR36][R6.64+0xd9], R135 ;  /* 0x0000d9870600a986 */ /* 0x0001e2000c101124 */
[----:B------:R-:W-:Y:S05]  /*60a0*/  @P3 BRA `(.L_x_262) ;  /* 0x00000000000c3947 */ /* 0x000fea0003800000 */
[----:B------:R-:W5:Y:S02]  /*60b0*/  LDG.E.U8 R156, desc[UR36][R8.64+0xe0] ;  /* 0x0000e024089c7981 */ /* 0x000f64000c1e1100 */
[----:B-----5:R-:W-:-:S05]  /*60c0*/  PRMT R12, R156, 0x8880, RZ ;  /* 0x000088809c0c7816 */ /* 0x020fca00000000ff */
[----:B------:R-:W-:-:S07]  /*60d0*/  IMAD R3, R12, R155, RZ ;  /* 0x0000009b0c037224 */ /* 0x000fce00078e02ff */
.L_x_262:
[----:B------:R-:W-:Y:S05]  /*60e0*/  BSYNC B1 ;  /* 0x0000000000017941 */ /* 0x000fea0003800000 */
.L_x_261:
[----:B-1----:R-:W-:Y:S01]  /*60f0*/  @!P3 IMAD R13, R136, R154, R3 ;  /* 0x0000009a880db224 */ /* 0x002fe200078e0203 */
[----:B------:R-:W-:Y:S04]  /*6100*/  BSSY B1, `(.L_x_263) ;  /* 0x0000006000017945 */ /* 0x000fe80003800000 */
[----:B------:R1:W-:Y:S01]  /*6110*/  @!P3 STG.E.U8 desc[UR36][R4.64+0xe0], R13 ;  /* 0x0000e00d0400b986 */ /* 0x0003e2000c101124 */
[----:B------:R-:W-:Y:S05]  /*6120*/  @P4 BRA `(.L_x_264) ;  /* 0x00000000000c4947 */ /* 0x000fea0003800000 */
[----:B------:R-:W5:Y:S02]  /*6130*/  LDG.E.U8 R156, desc[UR36][R8.64+0xe1] ;  /* 0x0000e124089c7981 */ /* 0x000f64000c1e1100 */
[----:B-----5:R-:W-:-:S05]  /*6140*/  PRMT R12, R156, 0x8880, RZ ;  /* 0x000088809c0c7816 */ /* 0x020fca00000000ff */
[----:B------:R-:W-:-:S07]  /*6150*/  IMAD R3, R12, R155, RZ ;  /* 0x0000009b0c037224 */ /* 0x000fce00078e02ff */
.L_x_264:
[----:B------:R-:W-:Y:S05]  /*6160*/  BSYNC B1 ;  /* 0x0000000000017941 */ /* 0x000fea0003800000 */
.L_x_263:
        /* <DEDUP_REMOVED lines=10> */
.L_x_266:
[----:B------:R-:W-:Y:S05]  /*6210*/  BSYNC B1 ;  /* 0x0000000000017941 */ /* 0x000fea0003800000 */
.L_x_265:
[----:B-1----:R-:W-:Y:S01]  /*6220*/  @!P2 IMAD R13, R138, R154, R3 ;  /* 0x0000009a8a0da224 */ /* 0x002fe200078e0203 */
[----:B------:R-:W-:Y:S04]  /*6230*/  BSSY B1, `(.L_x_267) ;  /* 0x0000006000017945 */ /* 0x000fe80003800000 */
[----:B------:R1:W-:Y:S01]  /*6240*/  @!P2 STG.E.U8 desc[UR36][R6.64+0xe0], R13 ;  /* 0x0000e00d0600a986 */ /* 0x0003e2000c101124 */
[----:B------:R-:W-:Y:S05]  /*6250*/  @P3 BRA `(.L_x_268) ;  /* 0x00000000000c3947 */ /* 0x000fea0003800000 */
[----:B------:R-:W5:Y:S02]  /*6260*/  LDG.E.U8 R156, desc[UR36][R10.64+0xe1] ;  /* 0x0000e1240a9c7981 */ /* 0x000f64000c1e1100 */
[----:B-----5:R-:W-:-:S05]  /*6270*/  PRMT R12, R156, 0x8880, RZ ;  /* 0x000088809c0c7816 */ /* 0x020fca00000000ff */
[----:B------:R-:W-:-:S07]  /*6280*/  IMAD R3, R12, R155, RZ ;  /* 0x0000009b0c037224 */ /* 0x000fce00078e02ff */
.L_x_268:
[----:B------:R-:W-:Y:S05]  /*6290*/  BSYNC B1 ;  /* 0x0000000000017941 */ /* 0x000fea0003800000 */
.L_x_267:
[----:B------:R-:W-:Y:S01]  /*62a0*/  @!P3 IMAD R139, R139, R154, R3 ;  /* 0x0000009a8b8bb224 */ /* 0x000fe200078e0203 */
[----:B------:R-:W-:Y:S04]  /*62b0*/  BSSY B1, `(.L_x_269) ;  /* 0x0000006000017945 */ /* 0x000fe80003800000 */
[----:B------:R0:W-:Y:S01]  /*62c0*/  @!P3 STG.E.U8 desc[UR36][R6.64+0xe1], R139 ;  /* 0x0000e18b0600b986 */ /* 0x0001e2000c101124 */
[----:B------:R-:W-:Y:S05]  /*62d0*/  @P4 BRA `(.L_x_270) ;  /* 0x00000000000c4947 */ /* 0x000fea0003800000 */
[----:B------:R-:W5:Y:S02]  /*62e0*/  LDG.E.U8 R156, desc[UR36][R8.64+0xe8] ;  /* 0x0000e824089c7981 */ /* 0x000f64000c1e1100 */
[----:B-----5:R-:W-:-:S05]  /*62f0*/  PRMT R12, R156, 0x8880, RZ ;  /* 0x000088809c0c7816 */ /* 0x020fca00000000ff */
[----:B------:R-:W-:-:S07]  /*6300*/  IMAD R3, R12, R155, RZ ;  /* 0x0000009b0c037224 */ /* 0x000fce00078e02ff */
.L_x_270:
[----:B------:R-:W-:Y:S05]  /*6310*/  BSYNC B1 ;  /* 0x0000000000017941 */ /* 0x000fea0003800000 */
.L_x_269:
        /* <DEDUP_REMOVED lines=10> */
.L_x_272:
[----:B------:R-:W-:Y:S05]  /*63c0*/  BSYNC B1 ;  /* 0x0000000000017941 */ /* 0x000fea0003800000 */
.L_x_271:
[----:B------:R-:W-:Y:S01]  /*63d0*/  @!P2 IMAD R141, R141, R154, R3 ;  /* 0x0000009a8d8da224 */ /* 0x000fe200078e0203 */
[----:B------:R-:W-:Y:S04]  /*63e0*/  BSSY B1, `(.L_x_273) ;  /* 0x0000006000017945 */ /* 0x000fe80003800000 */
[----:B------:R0:W-:Y:S01]  /*63f0*/  @!P2 STG.E.U8 desc[UR36][R4.64+0xe9], R141 ;  /* 0x0000e98d0400a986 */ /* 0x0001e2000c101124 */
[----:B------:R-:W-:Y:S05]  /*6400*/  @P3 BRA `(.L_x_274) ;  /* 0x00000000000c3947 */ /* 0x000fea0003800000 */
[----:B------:R-:W5:Y:S02]  /*6410*/  LDG.E.U8 R156, desc[UR36][R10.64+0xe8] ;  /* 0x0000e8240a9c7981 */ /* 0x000f64000c1e1100 */
[----:B-----5:R-:W-:-:S05]  /*6420*/  PRMT R12, R156, 0x8880, RZ ;  /* 0x000088809c0c7816 */ /* 0x020fca00000000ff */
[----:B------:R-:W-:-:S07]  /*6430*/  IMAD R3, R12, R155, RZ ;  /* 0x0000009b0c037224 */ /* 0x000fce00078e02ff */
.L_x_274:
[----:B------:R-:W-:Y:S05]  /*6440*/  BSYNC B1 ;  /* 0x0000000000017941 */ /* 0x000fea0003800000 */
.L_x_273:
[----:B-1----:R-:W-:Y:S01]  /*6450*/  @!P3 IMAD R13, R142, R154, R3 ;  /* 0x0000009a8e0db224 */ /* 0x002fe200078e0203 */
[----:B------:R-:W-:Y:S04]  /*6460*/  BSSY B1, `(.L_x_275) ;  /* 0x0000006000017945 */ /* 0x000fe80003800000 */
[----:B------:R1:W-:Y:S01]  /*6470*/  @!P3 STG.E.U8 desc[UR36][R6.64+0xe8], R13 ;  /* 0x0000e80d0600b986 */ /* 0x0003e2000c101124 */
[----:B------:R-:W-:Y:S05]  /*6480*/  @P4 BRA `(.L_x_276) ;  /* 0x00000000000c4947 */ /* 0x000fea0003800000 */
[----:B------:R-:W5:Y:S02]  /*6490*/  LDG.E.U8 R156, desc[UR36][R10.64+0xe9] ;  /* 0x0000e9240a9c7981 */ /* 0x000f64000c1e1100 */
[----:B-----5:R-:W-:-:S05]  /*64a0*/  PRMT R12, R156, 0x8880, RZ ;  /* 0x000088809c0c7816 */ /* 0x020fca00000000ff */
[----:B------:R-:W-:-:S07]  /*64b0*/  IMAD R3, R12, R155, RZ ;  /* 0x0000009b0c037224 */ /* 0x000fce00078e02ff */
.L_x_276:
[----:B------:R-:W-:Y:S05]  /*64c0*/  BSYNC B1 ;  /* 0x0000000000017941 */ /* 0x000fea0003800000 */
.L_x_275:
        /* <DEDUP_REMOVED lines=10> */
.L_x_278:
[----:B------:R-:W-:Y:S05]  /*6570*/  BSYNC B1 ;  /* 0x0000000000017941 */ /* 0x000fea0003800000 */
.L_x_277:
[----:B-1----:R-:W-:Y:S01]  /*6580*/  @!P2 IMAD R13, R144, R154, R3 ;  /* 0x0000009a900da224 */ /* 0x002fe200078e0203 */
[----:B------:R-:W-:Y:S04]  /*6590*/  BSSY B1, `(.L_x_279) ;  /* 0x0000006000017945 */ /* 0x000fe80003800000 */
[----:B------:R1:W-:Y:S01]  /*65a0*/  @!P2 STG.E.U8 desc[UR36][R4.64+0xf0], R13 ;  /* 0x0000f00d0400a986 */ /* 0x0003e2000c101124 */
[----:B------:R-:W-:Y:S05]  /*65b0*/  @P3 BRA `(.L_x_280) ;  /* 0x00000000000c3947 */ /* 0x000fea0003800000 */
[----:B------:R-:W5:Y:S02]  /*65c0*/  LDG.E.U8 R156, desc[UR36][R8.64+0xf1] ;  /* 0x0000f124089c7981 */ /* 0x000f64000c1e1100 */
[----:B-----5:R-:W-:-:S05]  /*65d0*/  PRMT R12, R156, 0x8880, RZ ;  /* 0x000088809c0c7816 */ /* 0x020fca00000000ff */
[----:B------:R-:W-:-:S07]  /*65e0*/  IMAD R3, R12, R155, RZ ;  /* 0x0000009b0c037224 */ /* 0x000fce00078e02ff */
.L_x_280:
[----:B------:R-:W-:Y:S05]  /*65f0*/  BSYNC B1 ;  /* 0x0000000000017941 */ /* 0x000fea0003800000 */
.L_x_279:
[----:B------:R-:W-:Y:S01]  /*6600*/  @!P3 IMAD R145, R145, R154, R3 ;  /* 0x0000009a9191b224 */ /* 0x000fe200078e0203 */
[----:B------:R-:W-:Y:S04]  /*6610*/  BSSY B1, `(.L_x_281) ;  /* 0x0000006000017945 */ /* 0x000fe80003800000 */
[----:B------:R0:W-:Y:S01]  /*6620*/  @!P3 STG.E.U8 desc[UR36][R4.64+0xf1], R145 ;  /* 0x0000f1910400b986 */ /* 0x0001e2000c101124 */
[----:B------:R-:W-:Y:S05]  /*6630*/  @P4 BRA `(.L_x_282) ;  /* 0x00000000000c4947 */ /* 0x000fea0003800000 */
[----:B------:R-:W5:Y:S02]  /*6640*/  LDG.E.U8 R156, desc[UR36][R10.64+0xf0] ;  /* 0x0000f0240a9c7981 */ /* 0x000f64000c1e1100 */
[----:B-----5:R-:W-:-:S05]  /*6650*/  PRMT R12, R156, 0x8880, RZ ;  /* 0x000088809c0c7816 */ /* 0x020fca00000000ff */
[----:B------:R-:W-:-:S07]  /*6660*/  IMAD R3, R12, R155, RZ ;  /* 0x0000009b0c037224 */ /* 0x000fce00078e02ff */
.L_x_282:
[----:B------:R-:W-:Y:S05]  /*6670*/  BSYNC B1 ;  /* 0x0000000000017941 */ /* 0x000fea0003800000 */
.L_x_281:
[----:B------:R-:W-:Y:S01]  /*6680*/  ISETP.LT.OR P2, PT, R0, 0xf2, !P0 ;  /* 0x000000f20000780c */ /* 0x000fe20004741670 */
[----:B-1----:R-:W-:Y:S01]  /*6690*/  @!P4 IMAD R13, R146, R154, R3 ;  /* 0x0000009a920dc224 */ /* 0x002fe200078e0203 */
[----:B------:R-:W-:Y:S01]  /*66a0*/  BSSY B1, `(.L_x_283) ;  /* 0x0000009000017945 */ /* 0x000fe20003800000 */
[C---:B------:R-:W-:Y:S02]  /*66b0*/  ISETP.LT.OR P3, PT, R0.reuse, 0xf9, !P1 ;  /* 0x000000f90000780c */ /* 0x040fe40004f61670 */
[C---:B------:R-:W-:Y:S01]  /*66c0*/  ISETP.LT.OR P1, PT, R0.reuse, 0xfa, !P1 ;  /* 0x000000fa0000780c */ /* 0x040fe20004f21670 */
[----:B------:R1:W-:Y:S01]  /*66d0*/  @!P4 STG.E.U8 desc[UR36][R6.64+0xf0], R13 ;  /* 0x0000f00d0600c986 */ /* 0x0003e2000c101124 */
[----:B------:R-:W-:-:S06]  /*66e0*/  ISETP.LT.OR P4, PT, R0, 0xf9, !P0 ;  /* 0x000000f90000780c */ /* 0x000fcc0004781670 */
[----:B------:R-:W-:Y:S07]  /*66f0*/  @P2 BRA `(.L_x_284) ;  /* 0x00000000000c2947 */ /* 0x000fee0003800000 */
[----:B------:R-:W5:Y:S02]  /*6700*/  LDG.E.U8 R156, desc[UR36][R10.64+0xf1] ;  /* 0x0000f1240a9c7981 */ /* 0x000f64000c1e1100 */
[----:B-----5:R-:W-:-:S05]  /*6710*/  PRMT R12, R156, 0x8880, RZ ;  /* 0x000088809c0c7816 */ /* 0x020fca00000000ff */
[----:B------:R-:W-:-:S07]  /*6720*/  IMAD R3, R12, R155, RZ ;  /* 0x0000009b0c037224 */ /* 0x000fce00078e02ff */
.L_x_284:
[----:B------:R-:W-:Y:S05]  /*6730*/  BSYNC B1 ;  /* 0x0000000000017941 */ /* 0x000fea0003800000 */
.L_x_283:
[----:B------:R-:W-:Y:S01]  /*6740*/  @!P2 IMAD R147, R147, R154, R3 ;  /* 0x0000009a9393a224 */ /* 0x000fe200078e0203 */
[----:B------:R-:W-:Y:S04]  /*6750*/  BSSY B1, `(.L_x_285) ;  /* 0x0000006000017945 */ /* 0x000fe80003800000 */
[----:B------:R0:W-:Y:S01]  /*6760*/  @!P2 STG.E.U8 desc[UR36][R6.64+0xf1], R147 ;  /* 0x0000f1930600a986 */ /* 0x0001e2000c101124 */
[----:B------:R-:W-:Y:S05]  /*6770*/  @P3 BRA `(.L_x_286) ;  /* 0x00000000000c3947 */ /* 0x000fea0003800000 */
[----:B------:R-:W5:Y:S02]  /*6780*/  LDG.E.U8 R156, desc[UR36][R8.64+0xf8] ;  /* 0x0000f824089c7981 */ /* 0x000f64000c1e1100 */
[----:B-----5:R-:W-:-:S05]  /*6790*/  PRMT R12, R156, 0x8880, RZ ;  /* 0x000088809c0c7816 */ /* 0x020fca00000000ff */
[----:B------:R-:W-:-:S07]  /*67a0*/  IMAD R3, R12, R155, RZ ;  /* 0x0000009b0c037224 */ /* 0x000fce00078e02ff */
.L_x_286:
[----:B------:R-:W-:Y:S05]  /*67b0*/  BSYNC B1 ;  /* 0x0000000000017941 */ /* 0x000fea0003800000 */
.L_x_285:
[----:B-1----:R-:W-:Y:S01]  /*67c0*/  @!P3 IMAD R13, R148, R154, R3 ;  /* 0x0000009a940db224 */ /* 0x002fe200078e0203 */
[----:B------:R-:W-:Y:S04]  /*67d0*/  BSSY B1, `(.L_x_287) ;  /* 0x0000006000017945 */ /* 0x000fe80003800000 */
[----:B------:R1:W-:Y:S01]  /*67e0*/  @!P3 STG.E.U8 desc[UR36][R4.64+0xf8], R13 ;  /* 0x0000f80d0400b986 */ /* 0x0003e2000c101124 */
[----:B------:R-:W-:Y:S05]  /*67f0*/  @P1 BRA `(.L_x_288) ;  /* 0x00000000000c1947 */ /* 0x000fea0003800000 */
[----:B------:R-:W5:Y:S02]  /*6800*/  LDG.E.U8 R156, desc[UR36][R8.64+0xf9] ;  /* 0x0000f924089c7981 */ /* 0x000f64000c1e1100 */
[----:B-----5:R-:W-:-:S05]  /*6810*/  PRMT R12, R156, 0x8880, RZ ;  /* 0x000088809c0c7816 */ /* 0x020fca00000000ff */
[----:B------:R-:W-:-:S07]  /*6820*/  IMAD R3, R12, R155, RZ ;  /* 0x0000009b0c037224 */ /* 0x000fce00078e02ff */
.L_x_288:
[----:B------:R-:W-:Y:S05]  /*6830*/  BSYNC B1 ;  /* 0x0000000000017941 */ /* 0x000fea0003800000 */
.L_x_287:
[----:B------:R-:W-:Y:S01]  /*6840*/  @!P1 IMAD R149, R149, R154, R3 ;  /* 0x0000009a95959224 */ /* 0x000fe200078e0203 */
[----:B------:R-:W-:Y:S04]  /*6850*/  BSSY B1, `(.L_x_289) ;  /* 0x0000006000017945 */ /* 0x000fe80003800000 */
[----:B------:R0:W-:Y:S01]  /*6860*/  @!P1 STG.E.U8 desc[UR36][R4.64+0xf9], R149 ;  /* 0x0000f99504009986 */ /* 0x0001e2000c101124 */
[----:B------:R-:W-:Y:S05]  /*6870*/  @P4 BRA `(.L_x_290) ;  /* 0x00000000000c4947 */ /* 0x000fea0003800000 */
[----:B------:R-:W0:Y:S02]  /*6880*/  LDG.E.U8 R156, desc[UR36][R10.64+0xf8] ;  /* 0x0000f8240a9c7981 */ /* 0x000e24000c1e1100 */
[----:B012-4-:R-:W-:-:S05]  /*6890*/  PRMT R4, R156, 0x8880, RZ ;  /* 0x000088809c047816 */ /* 0x017fca00000000ff */
[----:B------:R-:W-:-:S07]  /*68a0*/  IMAD R3, R4, R155, RZ ;  /* 0x0000009b04037224 */ /* 0x000fce00078e02ff */
.L_x_290:
[----:B------:R-:W-:Y:S05]  /*68b0*/  BSYNC B1 ;  /* 0x0000000000017941 */ /* 0x000fea0003800000 */
.L_x_289:
[----:B012-4-:R-:W-:Y:S01]  /*68c0*/  @!P4 IMAD R5, R150, R154, R3 ;  /* 0x0000009a9605c224 */ /* 0x017fe200078e0203 */
[----:B------:R-:W-:Y:S01]  /*68d0*/  ISETP.LT.OR P0, PT, R0, 0xfa, !P0 ;  /* 0x000000fa0000780c */ /* 0x000fe20004701670 */
[----:B------:R-:W-:Y:S03]  /*68e0*/  BSSY B1, `(.L_x_291) ;  /* 0x0000006000017945 */ /* 0x000fe60003800000 */
[----:B------:R0:W-:Y:S09]  /*68f0*/  @!P4 STG.E.U8 desc[UR36][R6.64+0xf8], R5 ;  /* 0x0000f8050600c986 */ /* 0x0001f2000c101124 */
[----:B------:R-:W-:Y:S05]  /*6900*/  @P0 BRA `(.L_x_292) ;  /* 0x00000000000c0947 */ /* 0x000fea0003800000 */
[----:B------:R-:W2:Y:S02]  /*6910*/  LDG.E.U8 R156, desc[UR36][R10.64+0xf9] ;  /* 0x0000f9240a9c7981 */ /* 0x000ea4000c1e1100 */
[----:B--2---:R-:W-:-:S05]  /*6920*/  PRMT R0, R156, 0x8880, RZ ;  /* 0x000088809c007816 */ /* 0x004fca00000000ff */
[----:B------:R-:W-:-:S07]  /*6930*/  IMAD R3, R0, R155, RZ ;  /* 0x0000009b00037224 */ /* 0x000fce00078e02ff */
.L_x_292:
[----:B------:R-:W-:Y:S05]  /*6940*/  BSYNC B1 ;  /* 0x0000000000017941 */ /* 0x000fea0003800000 */
.L_x_291:
[----:B------:R-:W-:Y:S01]  /*6950*/  IMAD R3, R151, R154, R3 ;  /* 0x0000009a97037224 */ /* 0x000fe200078e0203 */
[----:B------:R-:W-:Y:S06]  /*6960*/  @P0 BRA `(.L_x_293) ;  /* 0x0000001800100947 */ /* 0x000fec0003800000 */
[----:B------:R2:W-:Y:S01]  /*6970*/  STG.E.U8 desc[UR36][R6.64+0xf9], R3 ;  /* 0x0000f90306007986 */ /* 0x0005e2000c101124 */
[----:B------:R-:W-:Y:S05]  /*6980*/  BRA `(.L_x_293) ;  /* 0x0000001800087947 */ /* 0x000fea0003800000 */
.L_x_36:
[C---:B------:R-:W-:Y:S02]  /*6990*/  ISETP.GE.AND P1, PT, R20.reuse, 0x1, PT ;  /* 0x000000011400780c */ /* 0x040fe40003f26270 */
[----:B------:R-:W-:Y:S02]  /*69a0*/  ISETP.GE.AND P0, PT, R20, 0x9, PT ;  /* 0x000000091400780c */ /* 0x000fe40003f06270 */
[C---:B------:R-:W-:Y:S02]  /*69b0*/  ISETP.LT.OR P2, PT, R0.reuse, 0x1, !P1 ;  /* 0x000000010000780c */ /* 0x040fe40004f41670 */
[C---:B------:R-:W-:Y:S02]  /*69c0*/  ISETP.LT.OR P3, PT, R0.reuse, 0x2, !P1 ;  /* 0x000000020000780c */ /* 0x040fe40004f61670 */
[----:B------:R-:W-:-:S09]  /*69d0*/  ISETP.LT.OR P4, PT, R0, 0x1, !P0 ;  /* 0x000000010000780c */ /* 0x000fd20004781670 */
[-C--:B------:R-:W-:Y:S02]  /*69e0*/  @!P2 IMAD R3, R24, R154.reuse, RZ ;  /* 0x0000009a1803a224 */ /* 0x080fe400078e02ff */
[-C--:B------:R-:W-:Y:S02]  /*69f0*/  @!P3 IMAD R25, R25, R154.reuse, RZ ;  /* 0x0000009a1919b224 */ /* 0x080fe400078e02ff */
[----:B------:R-:W-:Y:S01]  /*6a00*/  @!P4 IMAD R9, R26, R154, RZ ;  /* 0x0000009a1a09c224 */ /* 0x000fe200078e02ff */
[----:B------:R0:W-:Y:S01]  /*6a10*/  @!P2 STG.E.U8 desc[UR36][R4.64], R3 ;  /* 0x000000030400a986 */ /* 0x0001e2000c101124 */
[----:B------:R-:W-:-:S03]  /*6a20*/  ISETP.LT.OR P2, PT, R0, 0x2, !P0 ;  /* 0x000000020000780c */ /* 0x000fc60004741670 */
[----:B------:R-:W-:Y:S01]  /*6a30*/  @!P3 STG.E.U8 desc[UR36][R4.64+0x1], R25 ;  /* 0x000001190400b986 */ /* 0x000fe2000c101124 */
[----:B------:R-:W-:-:S03]  /*6a40*/  ISETP.LT.OR P3, PT, R0, 0x9, !P1 ;  /* 0x000000090000780c */ /* 0x000fc60004f61670 */
[----:B------:R1:W-:Y:S01]  /*6a50*/  @!P4 STG.E.U8 desc[UR36][R6.64], R9 ;  /* 0x000000090600c986 */ /* 0x0003e2000c101124 */
[----:B------:R-:W-:-:S05]  /*6a60*/  ISETP.LT.OR P4, PT, R0, 0xa, !P1 ;  /* 0x0000000a0000780c */ /* 0x000fca0004f81670 */
[----:B------:R-:W-:-:S04]  /*6a70*/  @!P2 IMAD R27, R27, R154, RZ ;  /* 0x0000009a1b1ba224 */ /* 0x000fc800078e02ff */
[-C--:B------:R-:W-:Y:S01]  /*6a80*/  @!P3 IMAD R11, R28, R154.reuse, RZ ;  /* 0x0000009a1c0bb224 */ /* 0x080fe200078e02ff */
[----:B------:R-:W-:Y:S01]  /*6a90*/  @!P2 STG.E.U8 desc[UR36][R6.64+0x1], R27 ;  /* 0x0000011b0600a986 */ /* 0x000fe2000c101124 */
[C---:B------:R-:W-:Y:S02]  /*6aa0*/  ISETP.LT.OR P2, PT, R0.reuse, 0x9, !P0 ;  /* 0x000000090000780c */ /* 0x040fe40004741670 */
[----:B------:R-:W-:Y:S01]  /*6ab0*/  @!P4 IMAD R29, R29, R154, RZ ;  /* 0x0000009a1d1dc224 */ /* 0x000fe200078e02ff */
[----:B------:R2:W-:Y:S01]  /*6ac0*/  @!P3 STG.E.U8 desc[UR36][R4.64+0x8], R11 ;  /* 0x0000080b0400b986 */ /* 0x0005e2000c101124 */
[----:B------:R-:W-:-:S03]  /*6ad0*/  ISETP.LT.OR P3, PT, R0, 0xa, !P0 ;  /* 0x0000000a0000780c */ /* 0x000fc60004761670 */
[----:B------:R-:W-:Y:S01]  /*6ae0*/  @!P4 STG.E.U8 desc[UR36][R4.64+0x9], R29 ;  /* 0x0000091d0400c986 */ /* 0x000fe2000c101124 */
[----:B------:R-:W-:-:S05]  /*6af0*/  ISETP.LT.OR P4, PT, R0, 0x11, !P1 ;  /* 0x000000110000780c */ /* 0x000fca0004f81670 */
[----:B0-----:R-:W-:-:S04]  /*6b00*/  @!P2 IMAD R3, R30, R154, RZ ;  /* 0x0000009a1e03a224 */ /* 0x001fc800078e02ff */
[-C--:B------:R-:W-:Y:S01]  /*6b10*/  @!P3 IMAD R31, R31, R154.reuse, RZ ;  /* 0x0000009a1f1fb224 */ /* 0x080fe200078e02ff */
[----:B------:R0:W-:Y:S01]  /*6b20*/  @!P2 STG.E.U8 desc[UR36][R6.64+0x8], R3 ;  /* 0x000008030600a986 */ /* 0x0001e2000c101124 */
[----:B------:R-:W-:Y:S02]  /*6b30*/  ISETP.LT.OR P2, PT, R0, 0x12, !P1 ;  /* 0x000000120000780c */ /* 0x000fe40004f41670 */
[----:B-1----:R-:W-:Y:S01]  /*6b40*/  @!P4 IMAD R9, R32, R154, RZ ;  /* 0x0000009a2009c224 */ /* 0x002fe200078e02ff */
[----:B------:R-:W-:Y:S01]  /*6b50*/  @!P3 STG.E.U8 desc[UR36][R6.64+0x9], R31 ;  /* 0x0000091f0600b986 */ /* 0x000fe2000c101124 */
[----:B------:R-:W-:-:S03]  /*6b60*/  ISETP.LT.OR P3, PT, R0, 0x11, !P0 ;  /* 0x000000110000780c */ /* 0x000fc60004761670 */
[----:B------:R1:W-:Y:S01]  /*6b70*/  @!P4 STG.E.U8 desc[UR36][R4.64+0x10], R9 ;  /* 0x000010090400c986 */ /* 0x0003e2000c101124 */
[----:B------:R-:W-:-:S05]  /*6b80*/  ISETP.LT.OR P4, PT, R0, 0x12, !P0 ;  /* 0x000000120000780c */ /* 0x000fca0004781670 */
[----:B------:R-:W-:-:S04]  /*6b90*/  @!P2 IMAD R33, R33, R154, RZ ;  /* 0x0000009a2121a224 */ /* 0x000fc800078e02ff */
[-C--:B--2---:R-:W-:Y:S01]  /*6ba0*/  @!P3 IMAD R11, R34, R154.reuse, RZ ;  /* 0x0000009a220bb224 */ /* 0x084fe200078e02ff */
        /* <DEDUP_REMOVED lines=336> */
[----:B------:R1:W-:Y:S01]  /*80b0*/  @!P3 STG.E.U8 desc[UR36][R4.64+0xf1], R145 ;  /* 0x0000f1910400b986 */ /* 0x0003e2000c101124 */
[C---:B------:R-:W-:Y:S02]  /*80c0*/  ISETP.LT.OR P3, PT, R0.reuse, 0xf9, !P1 ;  /* 0x000000f90000780c */ /* 0x040fe40004f61670 */
[C---:B------:R-:W-:Y:S01]  /*80d0*/  ISETP.LT.OR P1, PT, R0.reuse, 0xfa, !P1 ;  /* 0x000000fa0000780c */ /* 0x040fe20004f21670 */
[----:B------:R1:W-:Y:S01]  /*80e0*/  @!P4 STG.E.U8 desc[UR36][R6.64+0xf0], R9 ;  /* 0x0000f0090600c986 */ /* 0x0003e2000c101124 */
[----:B------:R-:W-:-:S02]  /*80f0*/  ISETP.LT.OR P4, PT, R0, 0xf9, !P0 ;  /* 0x000000f90000780c */ /* 0x000fc40004781670 */
[----:B------:R-:W-:-:S03]  /*8100*/  ISETP.LT.OR P0, PT, R0, 0xfa, !P0 ;  /* 0x000000fa0000780c */ /* 0x000fc60004701670 */
[----:B------:R-:W-:-:S04]  /*8110*/  @!P2 IMAD R147, R147, R154, RZ ;  /* 0x0000009a9393a224 */ /* 0x000fc800078e02ff */
[-C--:B--2---:R-:W-:Y:S01]  /*8120*/  @!P3 IMAD R11, R148, R154.reuse, RZ ;  /* 0x0000009a940bb224 */ /* 0x084fe200078e02ff */
[----:B------:R1:W-:Y:S01]  /*8130*/  @!P2 STG.E.U8 desc[UR36][R6.64+0xf1], R147 ;  /* 0x0000f1930600a986 */ /* 0x0003e2000c101124 */
[-C--:B------:R-:W-:Y:S02]  /*8140*/  @!P1 IMAD R149, R149, R154.reuse, RZ ;  /* 0x0000009a95959224 */ /* 0x080fe400078e02ff */
[-C--:B0-----:R-:W-:Y:S01]  /*8150*/  @!P4 IMAD R3, R150, R154.reuse, RZ ;  /* 0x0000009a9603c224 */ /* 0x081fe200078e02ff */
[----:B------:R1:W-:Y:S01]  /*8160*/  @!P3 STG.E.U8 desc[UR36][R4.64+0xf8], R11 ;  /* 0x0000f80b0400b986 */ /* 0x0003e2000c101124 */
[----:B------:R-:W-:-:S03]  /*8170*/  @!P0 IMAD R151, R151, R154, RZ ;  /* 0x0000009a97978224 */ /* 0x000fc600078e02ff */
[----:B------:R1:W-:Y:S04]  /*8180*/  @!P1 STG.E.U8 desc[UR36][R4.64+0xf9], R149 ;  /* 0x0000f99504009986 */ /* 0x0003e8000c101124 */
[----:B------:R1:W-:Y:S04]  /*8190*/  @!P4 STG.E.U8 desc[UR36][R6.64+0xf8], R3 ;  /* 0x0000f8030600c986 */ /* 0x0003e8000c101124 */
[----:B------:R1:W-:Y:S02]  /*81a0*/  @!P0 STG.E.U8 desc[UR36][R6.64+0xf9], R151 ;  /* 0x0000f99706008986 */ /* 0x0003e4000c101124 */
.L_x_293:
[----:B------:R-:W-:Y:S05]  /*81b0*/  BSYNC B0 ;  /* 0x0000000000007941 */ /* 0x000fea0003800000 */
.L_x_35:
[----:B------:R-:W-:Y:S01]  /*81c0*/  ULDC UR4, c[0x0][0xc] ;  /* 0x0000030000047ab9 */ /* 0x000fe20000000800 */
[----:B------:R-:W-:Y:S01]  /*81d0*/  ULDC UR5, c[0x0][0x10] ;  /* 0x0000040000057ab9 */ /* 0x000fe20000000800 */
[----:B-12---:R-:W1:Y:S01]  /*81e0*/  LDC R3, c[0x0][0x14] ;  /* 0x00000500ff037b82 */ /* 0x006e620000000800 */
[----:B------:R-:W-:Y:S01]  /*81f0*/  UIMAD.WIDE.U32 UR4, UR4, UR5, URZ ;  /* 0x00000005040472a5 */ /* 0x000fe2000f8e003f */
[----:B------:R-:W-:Y:S01]  /*8200*/  PRMT R0, RZ, 0x7610, R0 ;  /* 0x00007610ff007816 */ /* 0x000fe20000000000 */
[----:B------:R-:W-:Y:S02]  /*8210*/  IMAD.MOV.U32 R152, RZ, RZ, -0x1 ;  /* 0xffffffffff987424 */ /* 0x000fe400078e00ff */
[----:B------:R-:W-:Y:S02]  /*8220*/  IMAD.MOV.U32 R22, RZ, RZ, -0x1 ;  /* 0xffffffffff167424 */ /* 0x000fe400078e00ff */
[----:B-1----:R-:W-:-:S04]  /*8230*/  IMAD.WIDE.U32 R16, R3, UR4, R16 ;  /* 0x0000000403107c25 */ /* 0x002fc8000f8e0010 */
[----:B------:R-:W-:Y:S01]  /*8240*/  IMAD R3, R3, UR5, RZ ;  /* 0x0000000503037c24 */ /* 0x000fe2000f8e02ff */
[----:B------:R-:W-:Y:S02]  /*8250*/  ULDC.64 UR4, c[0x0][0x650] ;  /* 0x0001940000047ab9 */ /* 0x000fe40000000a00 */
[----:B------:R-:W-:Y:S01]  /*8260*/  ISETP.GE.U32.AND P0, PT, R16, UR4, PT ;  /* 0x0000000410007c0c */ /* 0x000fe2000bf06070 */
[----:B------:R-:W-:-:S05]  /*8270*/  IMAD.IADD R17, R17, 0x1, R3 ;  /* 0x0000000111117824 */ /* 0x000fca00078e0203 */
[----:B------:R-:W-:-:S13]  /*8280*/  ISETP.GE.U32.AND.EX P0, PT, R17, UR5, PT, P0 ;  /* 0x0000000511007c0c */ /* 0x000fda000bf06100 */
[----:B------:R-:W-:Y:S05]  /*8290*/  @P0 BRA `(.L_x_294) ;  /* 0x0000000400640947 */ /* 0x000fea0003800000 */
[----:B------:R-:W1:Y:S01]  /*82a0*/  S2R R12, SR_CTAID.X ;  /* 0x00000000000c7919 */ /* 0x000e620000002500 */
[----:B------:R-:W2:Y:S01]  /*82b0*/  LDC.64 R10, c[0x0][0x628] ;  /* 0x00018a00ff0a7b82 */ /* 0x000ea20000000a00 */
[----:B------:R-:W-:Y:S01]  /*82c0*/  ULDC UR4, c[0x0][0x150] ;  /* 0x0000540000047ab9 */ /* 0x000fe20000000800 */
[----:B------:R-:W-:Y:S01]  /*82d0*/  IMAD.MOV.U32 R8, RZ, RZ, R16 ;  /* 0x000000ffff087224 */ /* 0x000fe200078e0010 */
[----:B------:R-:W4:Y:S01]  /*82e0*/  S2R R24, SR_CTAID.Y ;  /* 0x0000000000187919 */ /* 0x000f220000002600 */
[----:B------:R-:W-:-:S04]  /*82f0*/  IMAD.MOV.U32 R9, RZ, RZ, R17 ;  /* 0x000000ffff097224 */ /* 0x000fc800078e0011 */
[----:B------:R-:W0:Y:S08]  /*8300*/  LDC R21, c[0x0][0x144] ;  /* 0x00005100ff157b82 */ /* 0x000e300000000800 */
[----:B------:R-:W0:Y:S08]  /*8310*/  LDC R0, c[0x0][0x630] ;  /* 0x00018c00ff007b82 */ /* 0x000e300000000800 */
[----:B------:R-:W0:Y:S01]  /*8320*/  LDC.64 R14, c[0x0][0x620] ;  /* 0x00018800ff0e7b82 */ /* 0x000e220000000a00 */
[----:B--2---:R-:W-:-:S04]  /*8330*/  ISETP.NE.U32.AND P0, PT, R10, RZ, PT ;  /* 0x000000ff0a00720c */ /* 0x004fc80003f05070 */
[----:B------:R-:W-:Y:S02]  /*8340*/  ISETP.NE.AND.EX P0, PT, R11, RZ, PT, P0 ;  /* 0x000000ff0b00720c */ /* 0x000fe40003f05300 */
[----:B-1----:R-:W-:-:S05]  /*8350*/  I2FP.F32.U32 R3, R12 ;  /* 0x0000000c00037245 */ /* 0x002fca0000201000 */
[----:B------:R-:W-:-:S04]  /*8360*/  FMUL R3, R3, UR4 ;  /* 0x0000000403037c20 */ /* 0x000fc80008400000 */
[----:B------:R1:W2:Y:S02]  /*8370*/  F2I.U32.TRUNC.NTZ R20, R3 ;  /* 0x0000000300147305 */ /* 0x0002a4000020f000 */
[----:B----4-:R-:W-:Y:S05]  /*8380*/  @!P0 BRA `(.L_x_295) ;  /* 0x0000000000288947 */ /* 0x010fea0003800000 */
[----:B-1----:R-:W1:Y:S02]  /*8390*/  LDC R3, c[0x0][0x634] ;  /* 0x00018d00ff037b82 */ /* 0x002e640000000800 */
[----:B-1----:R-:W-:-:S05]  /*83a0*/  IADD3 R3, P0, R16, R3, RZ ;  /* 0x0000000310037210 */ /* 0x002fca0007f1e0ff */
[----:B------:R-:W-:-:S04]  /*83b0*/  IMAD.X R13, RZ, RZ, R17, P0 ;  /* 0x000000ffff0d7224 */ /* 0x000fc800000e0611 */
[----:B0-----:R-:W-:-:S04]  /*83c0*/  IMAD.WIDE.U32 R4, R13, R10, RZ ;  /* 0x0000000a0d047225 */ /* 0x001fc800078e00ff */
[----:B---3--:R-:W-:-:S04]  /*83d0*/  IMAD.WIDE.U32 R6, P0, R3, R11, R4 ;  /* 0x0000000b03067225 */ /* 0x008fc80007800004 */
[----:B------:R-:W-:-:S04]  /*83e0*/  IMAD.WIDE.U32 R4, R3, R10, RZ ;  /* 0x0000000a03047225 */ /* 0x000fc800078e00ff */
[----:B------:R-:W-:Y:S01]  /*83f0*/  IMAD.X R9, RZ, RZ, RZ, P0 ;  /* 0x000000ffff097224 */ /* 0x000fe200000e06ff */
[----:B------:R-:W-:Y:S01]  /*8400*/  IADD3 RZ, P0, R5, R6, RZ ;  /* 0x0000000605ff7210 */ /* 0x000fe20007f1e0ff */
[----:B------:R-:W-:-:S04]  /*8410*/  IMAD.MOV.U32 R8, RZ, RZ, R7 ;  /* 0x000000ffff087224 */ /* 0x000fc800078e0007 */
[----:B------:R-:W-:-:S08]  /*8420*/  IMAD.WIDE.U32.X R8, R13, R11, R8, P0 ;  /* 0x0000000b0d087225 */ /* 0x000fd000000e0408 */
.L_x_295:
[----:B------:R-:W4:Y:S01]  /*8430*/  LDC.64 R30, c[0x0][0x640] ;  /* 0x00019000ff1e7b82 */ /* 0x000f220000000a00 */
[-CC-:B0-----:R-:W-:Y:S01]  /*8440*/  SHF.R.U64 R22, R8, R0.reuse, R9.reuse ;  /* 0x0000000008167219 */ /* 0x181fe20000001209 */
[----:B--2---:R-:W-:Y:S01]  /*8450*/  IMAD.MOV R20, RZ, RZ, -R20 ;  /* 0x000000ffff147224 */ /* 0x004fe200078e0a14 */
[----:B------:R-:W-:Y:S01]  /*8460*/  SHF.R.U32.HI R0, RZ, R0, R9 ;  /* 0x00000000ff007219 */ /* 0x000fe20000011609 */
[----:B------:R-:W-:Y:S01]  /*8470*/  ULDC UR4, c[0x0][0x154] ;  /* 0x0000550000047ab9 */ /* 0x000fe20000000800 */
[----:B-1----:R-:W-:Y:S01]  /*8480*/  IADD3 R3, P0, RZ, -R22, RZ ;  /* 0x80000016ff037210 */ /* 0x002fe20007f1e0ff */
[----:B------:R-:W-:Y:S02]  /*8490*/  IMAD R26, R21, R20, R12 ;  /* 0x00000014151a7224 */ /* 0x000fe400078e020c */
[----:B---3--:R-:W0:Y:S01]  /*84a0*/  LDC R6, c[0x0][0x618] ;  /* 0x00018600ff067b82 */ /* 0x008e220000000800 */
[----:B------:R-:W-:Y:S02]  /*84b0*/  IMAD.MOV.U32 R7, RZ, RZ, 0x1 ;  /* 0x00000001ff077424 */ /* 0x000fe400078e00ff */
[----:B------:R-:W-:-:S04]  /*84c0*/  IMAD.X R5, RZ, RZ, ~R0, P0 ;  /* 0x000000ffff057224 */ /* 0x000fc800000e0e00 */
[-C--:B------:R-:W-:Y:S01]  /*84d0*/  IMAD R0, R5, R14.reuse, RZ ;  /* 0x0000000e05007224 */ /* 0x080fe200078e02ff */
[----:B------:R-:W1:Y:S01]  /*84e0*/  LDC R8, c[0x0][0x608] ;  /* 0x00018200ff087b82 */ /* 0x000e620000000800 */
[----:B------:R-:W-:-:S04]  /*84f0*/  IMAD.WIDE.U32 R4, R3, R14, R16 ;  /* 0x0000000e03047225 */ /* 0x000fc800078e0010 */
[----:B------:R-:W-:Y:S01]  /*8500*/  IMAD R3, R3, R15, R0 ;  /* 0x0000000f03037224 */ /* 0x000fe200078e0200 */
[----:B------:R-:W-:Y:S02]  /*8510*/  I2FP.F32.U32 R0, R24 ;  /* 0x0000001800007245 */ /* 0x000fe40000201000 */
[----:B------:R-:W2:Y:S01]  /*8520*/  LDC R28, c[0x0][0x658] ;  /* 0x00019600ff1c7b82 */ /* 0x000ea20000000800 */
[----:B------:R-:W-:Y:S01]  /*8530*/  IMAD.IADD R3, R5, 0x1, R3 ;  /* 0x0000000105037824 */ /* 0x000fe200078e0203 */
[----:B----4-:R-:W-:Y:S01]  /*8540*/  ISETP.NE.U32.AND P0, PT, R30, RZ, PT ;  /* 0x000000ff1e00720c */ /* 0x010fe20003f05070 */
[----:B------:R-:W-:Y:S01]  /*8550*/  FMUL R0, R0, UR4 ;  /* 0x0000000400007c20 */ /* 0x000fe20008400000 */
[----:B------:R-:W-:Y:S02]  /*8560*/  IMAD.MOV.U32 R5, RZ, RZ, -0x1 ;  /* 0xffffffffff057424 */ /* 0x000fe400078e00ff */
[----:B------:R-:W-:Y:S01]  /*8570*/  ISETP.NE.AND.EX P0, PT, R31, RZ, PT, P0 ;  /* 0x000000ff1f00720c */ /* 0x000fe20003f05300 */
[----:B------:R3:W4:Y:S01]  /*8580*/  F2I.U32.TRUNC.NTZ R13, R0 ;  /* 0x00000000000d7305 */ /* 0x000722000020f000 */
[----:B------:R-:W3:Y:S01]  /*8590*/  LDC R15, c[0x0][0x148] ;  /* 0x00005200ff0f7b82 */ /* 0x000ee20000000800 */
[----:B0-----:R-:W-:-:S02]  /*85a0*/  SHF.R.U64 R12, R4, R6, R3 ;  /* 0x00000006040c7219 */ /* 0x001fc40000001203 */
[----:B------:R-:W-:-:S05]  /*85b0*/  SHF.R.U32.HI R3, RZ, R6, R3 ;  /* 0x00000006ff037219 */ /* 0x000fca0000011603 */
[----:B------:R-:W0:Y:S01]  /*85c0*/  LDC R20, c[0x0][0x600] ;  /* 0x00018000ff147b82 */ /* 0x000e220000000800 */
[-CC-:B-1----:R-:W-:Y:S02]  /*85d0*/  SHF.R.U64 R10, R12, R8.reuse, R3.reuse ;  /* 0x000000080c0a7219 */ /* 0x182fe40000001203 */
[----:B------:R-:W-:-:S05]  /*85e0*/  SHF.R.U32.HI R3, RZ, R8, R3 ;  /* 0x00000008ff037219 */ /* 0x000fca0000011603 */
[----:B------:R-:W1:Y:S01]  /*85f0*/  LDC R21, c[0x0][0x648] ;  /* 0x00019200ff157b82 */ /* 0x000e620000000800 */
[-C--:B--2---:R-:W-:Y:S02]  /*8600*/  SHF.L.U32 R4, R5, R28.reuse, RZ ;  /* 0x0000001c05047219 */ /* 0x084fe400000006ff */
[-CC-:B------:R-:W-:Y:S02]  /*8610*/  SHF.R.U64 R14, R10, R28.reuse, R3.reuse ;  /* 0x0000001c0a0e7219 */ /* 0x180fe40000001203 */
[----:B------:R-:W-:Y:S02]  /*8620*/  SHF.R.U32.HI R5, RZ, R28, R3 ;  /* 0x0000001cff057219 */ /* 0x000fe40000011603 */
[----:B------:R-:W-:Y:S01]  /*8630*/  LOP3.LUT R153, RZ, R4, RZ, 0x33, !PT ;  /* 0x00000004ff997212 */ /* 0x000fe200078e33ff */
[----:B------:R-:W2:Y:S01]  /*8640*/  LDC R25, c[0x0][0x638] ;  /* 0x00018e00ff197b82 */ /* 0x000ea20000000800 */
[----:B------:R-:W-:Y:S01]  /*8650*/  SHF.L.U32 R28, R7, R28, RZ ;  /* 0x0000001c071c7219 */ /* 0x000fe200000006ff */
[----:B------:R-:W-:-:S06]  /*8660*/  IMAD.MOV.U32 R4, RZ, RZ, R14 ;  /* 0x000000ffff047224 */ /* 0x000fcc00078e000e */
[----:B------:R-:W0:Y:S01]  /*8670*/  LDC R27, c[0x0][0x610] ;  /* 0x00018400ff1b7b82 */ /* 0x000e220000000800 */
[----:B----4-:R-:W-:Y:S05]  /*8680*/  @!P0 BRA `(.L_x_296) ;  /* 0x0000000000288947 */ /* 0x010fea0003800000 */
        /* <DEDUP_REMOVED lines=10> */
.L_x_296:
[----:B------:R-:W-:Y:S01]  /*8730*/  ISETP.NE.AND P0, PT, R2, 0x1, PT ;  /* 0x000000010200780c */ /* 0x000fe20003f05270 */
[----:B------:R-:W-:Y:S01]  /*8740*/  IMAD.MOV R13, RZ, RZ, -R13 ;  /* 0x000000ffff0d7224 */ /* 0x000fe200078e0a0d */
[----:B-1-3--:R-:W-:Y:S01]  /*8750*/  SHF.R.U64 R0, R4, R21, R5 ;  /* 0x0000001504007219 */ /* 0x00afe20000001205 */
[----:B0-----:R-:W-:Y:S01]  /*8760*/  VIADD R5, R20, 0xffffffff ;  /* 0xffffffff14057836 */ /* 0x001fe20000000000 */
[----:B------:R-:W-:-:S03]  /*8770*/  LOP3.LUT R153, R10, R153, RZ, 0xc0, !PT ;  /* 0x000000990a997212 */ /* 0x000fc600078ec0ff */
[----:B------:R-:W-:Y:S01]  /*8780*/  IMAD.MOV R3, RZ, RZ, -R0 ;  /* 0x000000ffff037224 */ /* 0x000fe200078e0a00 */
[----:B------:R-:W-:Y:S01]  /*8790*/  LOP3.LUT R5, R12, R5, RZ, 0xc0, !PT ;  /* 0x000000050c057212 */ /* 0x000fe200078ec0ff */
[----:B------:R-:W-:Y:S02]  /*87a0*/  IMAD R153, R28, R0, R153 ;  /* 0x000000001c997224 */ /* 0x000fe400078e0299 */
[----:B--2---:R-:W-:Y:S02]  /*87b0*/  IMAD R0, R3, R25, R14 ;  /* 0x0000001903007224 */ /* 0x004fe400078e020e */
[----:B------:R-:W-:Y:S02]  /*87c0*/  @P0 IMAD R26, R15, R13, R24 ;  /* 0x0000000d0f1a0224 */ /* 0x000fe400078e0218 */
[----:B------:R-:W-:Y:S02]  /*87d0*/  IMAD R4, R0, R20, R5 ;  /* 0x0000001400047224 */ /* 0x000fe400078e0205 */
[----:B------:R-:W-:-:S02]  /*87e0*/  IMAD R153, R153, R27, R26 ;  /* 0x0000001b99997224 */ /* 0x000fc400078e021a */
[----:B------:R-:W-:-:S03]  /*87f0*/  IMAD.MOV.U32 R3, RZ, RZ, 0x1 ;  /* 0x00000001ff037424 */ /* 0x000fc600078e00ff */
[----:B------:R-:W-:Y:S02]  /*8800*/  SEL R152, R4, R153, !P0 ;  /* 0x0000009904987207 */ /* 0x000fe40004000000 */
[----:B------:R-:W-:Y:S02]  /*8810*/  PRMT R0, R3, 0x7610, R0 ;  /* 0x0000761003007816 */ /* 0x000fe40000000000 */
[----:B------:R-:W-:-:S07]  /*8820*/  SEL R153, R153, R4, !P0 ;  /* 0x0000000499997207 */ /* 0x000fce0004000000 */
.L_x_294:
[----:B------:R-:W-:-:S13]  /*8830*/  LOP3.LUT P0, RZ, R0, 0xff, RZ, 0xc0, !PT ;  /* 0x000000ff00ff7812 */ /* 0x000fda000780c0ff */
[----:B------:R-:W-:Y:S05]  /*8840*/  @P0 BRA `(.L_x_297) ;  /* 0xffffff8800c80947 */ /* 0x000fea000383ffff */
[----:B------:R-:W-:Y:S05]  /*8850*/  EXIT ;  /* 0x000000000000794d */ /* 0x000fea0003800000 */
.L_x_8:
[----:B0-----:R-:W-:Y:S01]  /*8860*/  ULDC.64 UR4, c[0x0][0x650] ;  /* 0x0001940000047ab9 */ /* 0x001fe20000000a00 */
        /* <DEDUP_REMOVED lines=25> */
.L_x_299:
[----:B------:R-:W0:Y:S01]  /*8a00*/  LDC.64 R26, c[0x0][0x640] ;  /* 0x00019000ff1a7b82 */ /* 0x000e220000000a00 */
[-CC-:B------:R-:W-:Y:S01]  /*8a10*/  SHF.R.U64 R21, R12, R8.reuse, R13.reuse ;  /* 0x000000080c157219 */ /* 0x180fe2000000120d */
[----:B------:R-:W-:Y:S01]  /*8a20*/  IMAD.MOV.U32 R30, RZ, RZ, 0x1 ;  /* 0x00000001ff1e7424 */ /* 0x000fe200078e00ff */
[----:B------:R-:W-:Y:S02]  /*8a30*/  SHF.R.U32.HI R6, RZ, R8, R13 ;  /* 0x00000008ff067219 */ /* 0x000fe4000001160d */
[----:B------:R-:W-:-:S03]  /*8a40*/  IADD3 R11, P0, RZ, -R21, RZ ;  /* 0x80000015ff0b7210 */ /* 0x000fc60007f1e0ff */
[----:B------:R-:W1:Y:S02]  /*8a50*/  LDC R10, c[0x0][0x618] ;  /* 0x00018600ff0a7b82 */ /* 0x000e640000000800 */
[----:B------:R-:W-:-:S04]  /*8a60*/  IMAD.X R7, RZ, RZ, ~R6, P0 ;  /* 0x000000ffff077224 */ /* 0x000fc800000e0e06 */
[-C--:B------:R-:W-:Y:S02]  /*8a70*/  IMAD R8, R7, R22.reuse, RZ ;  /* 0x0000001607087224 */ /* 0x080fe400078e02ff */
[----:B------:R-:W2:Y:S01]  /*8a80*/  LDC R12, c[0x0][0x608] ;  /* 0x00018200ff0c7b82 */ /* 0x000ea20000000800 */
[----:B------:R-:W-:-:S04]  /*8a90*/  IMAD.WIDE.U32 R6, R11, R22, R16 ;  /* 0x000000160b067225 */ /* 0x000fc800078e0010 */
[----:B------:R-:W-:-:S03]  /*8aa0*/  IMAD R11, R11, R23, R8 ;  /* 0x000000170b0b7224 */ /* 0x000fc600078e0208 */
[----:B------:R-:W3:Y:S01]  /*8ab0*/  LDC R25, c[0x0][0x658] ;  /* 0x00019600ff197b82 */ /* 0x000ee20000000800 */
[----:B------:R-:W-:Y:S01]  /*8ac0*/  IMAD.IADD R7, R7, 0x1, R11 ;  /* 0x0000000107077824 */ /* 0x000fe200078e020b */
[----:B0-----:R-:W-:-:S04]  /*8ad0*/  ISETP.NE.U32.AND P0, PT, R26, RZ, PT ;  /* 0x000000ff1a00720c */ /* 0x001fc80003f05070 */
[----:B------:R-:W-:Y:S02]  /*8ae0*/  ISETP.NE.AND.EX P0, PT, R27, RZ, PT, P0 ;  /* 0x000000ff1b00720c */ /* 0x000fe40003f05300 */
[----:B------:R-:W0:Y:S01]  /*8af0*/  LDC R22, c[0x0][0x600] ;  /* 0x00018000ff167b82 */ /* 0x000e220000000800 */
[-CC-:B-1----:R-:W-:Y:S02]  /*8b00*/  SHF.R.U64 R8, R6, R10.reuse, R7.reuse ;  /* 0x0000000a06087219 */ /* 0x182fe40000001207 */
[----:B------:R-:W-:Y:S01]  /*8b10*/  SHF.R.U32.HI R7, RZ, R10, R7 ;  /* 0x0000000aff077219 */ /* 0x000fe20000011607 */
[----:B------:R-:W-:-:S04]  /*8b20*/  IMAD.MOV.U32 R10, RZ, RZ, -0x1 ;  /* 0xffffffffff0a7424 */ /* 0x000fc800078e00ff */
        /* <DEDUP_REMOVED lines=21> */
.L_x_300:
[----:B------:R-:W-:Y:S01]  /*8c80*/  ISETP.NE.AND P0, PT, R2, 0x1, PT ;  /* 0x000000010200780c */ /* 0x000fe20003f05270 */
[----:B0-----:R-:W-:Y:S01]  /*8c90*/  VIADD R11, R22, 0xffffffff ;  /* 0xffffffff160b7836 */ /* 0x001fe20000000000 */
[----:B-1----:R-:W-:Y:S02]  /*8ca0*/  SHF.R.U64 R6, R6, R24, R7 ;  /* 0x0000001806067219 */ /* 0x002fe40000001207 */
[----:B------:R-:W-:Y:S02]  /*8cb0*/  SHF.L.U32 R30, R30, R25, RZ ;  /* 0x000000191e1e7219 */ /* 0x000fe400000006ff */
[----:B------:R-:W-:Y:S01]  /*8cc0*/  LOP3.LUT R5, R23, R32, RZ, 0xc0, !PT ;  /* 0x0000002017057212 */ /* 0x000fe200078ec0ff */
[----:B------:R-:W-:-:S04]  /*8cd0*/  IMAD.MOV R7, RZ, RZ, -R6 ;  /* 0x000000ffff077224 */ /* 0x000fc800078e0a06 */
[----:B------:R-:W-:Y:S01]  /*8ce0*/  IMAD R6, R30, R6, R5 ;  /* 0x000000061e067224 */ /* 0x000fe200078e0205 */
[----:B------:R-:W-:Y:S01]  /*8cf0*/  LOP3.LUT R5, R8, R11, RZ, 0xc0, !PT ;  /* 0x0000000b08057212 */ /* 0x000fe200078ec0ff */
[----:B------:R-:W-:Y:S02]  /*8d00*/  @P0 IMAD R3, R9, R14, R4 ;  /* 0x0000000e09030224 */ /* 0x000fe400078e0204 */
[----:B--2---:R-:W-:Y:S02]  /*8d10*/  IMAD R4, R7, R28, R20 ;  /* 0x0000001c07047224 */ /* 0x004fe400078e0214 */
[----:B---3--:R-:W-:Y:S02]  /*8d20*/  IMAD R3, R6, R29, R3 ;  /* 0x0000001d06037224 */ /* 0x008fe400078e0203 */
[----:B------:R-:W-:Y:S02]  /*8d30*/  IMAD R4, R4, R22, R5 ;  /* 0x0000001604047224 */ /* 0x000fe400078e0205 */
[----:B------:R-:W-:-:S02]  /*8d40*/  IMAD.MOV.U32 R8, RZ, RZ, 0x1 ;  /* 0x00000001ff087424 */ /* 0x000fc400078e00ff */
[----:B------:R-:W-:Y:S01]  /*8d50*/  IMAD.MOV.U32 R6, RZ, RZ, R21 ;  /* 0x000000ffff067224 */ /* 0x000fe200078e0015 */
[----:B------:R-:W-:Y:S02]  /*8d60*/  SEL R7, R4, R3, !P0 ;  /* 0x0000000304077207 */ /* 0x000fe40004000000 */
[----:B------:R-:W-:-:S07]  /*8d70*/  SEL R20, R3, R4, !P0 ;  /* 0x0000000403147207 */ /* 0x000fce0004000000 */
.L_x_298:
[----:B------:R-:W-:-:S08]  /*8d80*/  NOP ;  /* 0x0000000000007918 */ /* 0x000fd00000000000 */
[----:B------:R-:W0:-:S00]  /*8d90*/  USETMAXREG.DEALLOC.CTAPOOL 0x28 ;  /* 0x00000028000079c8 */ /* 0x000e0000080e0500 */
[----:B0-----:R-:W-:-:S13]  /*8da0*/  ISETP.NE.AND P0, PT, R0, RZ, PT ;  /* 0x000000ff0000720c */ /* 0x001fda0003f05270 */
[----:B------:R-:W-:Y:S05]  /*8db0*/  @P0 EXIT ;  /* 0x000000000000094d */ /* 0x000fea0003800000 */
[----:B------:R-:W-:Y:S01]  /*8dc0*/  LOP3.LUT P0, RZ, R8, 0xff, RZ, 0xc0, !PT ;  /* 0x000000ff08ff7812 */ /* 0x000fe2000780c0ff */
[----:B------:R-:W-:Y:S02]  /*8dd0*/  IMAD.MOV.U32 R0, RZ, RZ, 0x1 ;  /* 0x00000001ff007424 */ /* 0x000fe400078e00ff */
[----:B------:R-:W-:-:S10]  /*8de0*/  IMAD.MOV.U32 R3, RZ, RZ, RZ ;  /* 0x000000ffff037224 */ /* 0x000fd400078e00ff */
[----:B------:R-:W-:Y:S05]  /*8df0*/  @!P0 BRA `(.L_x_301) ;  /* 0x0000000c00448947 */ /* 0x000fea0003800000 */
[----:B------:R-:W0:Y:S01]  /*8e00*/  LDC R0, c[0x0][0x28c] ;  /* 0x0000a300ff007b82 */ /* 0x000e220000000800 */
[----:B------:R-:W-:Y:S01]  /*8e10*/  ULDC UR5, c[0x0][0x658] ;  /* 0x0001960000057ab9 */ /* 0x000fe20000000800 */
[----:B------:R-:W-:Y:S01]  /*8e20*/  UMOV UR7, 0xffffffff ;  /* 0xffffffff00077882 */ /* 0x000fe20000000000 */
[----:B------:R-:W-:Y:S01]  /*8e30*/  ULDC UR6, c[0x0][0xc] ;  /* 0x0000030000067ab9 */ /* 0x000fe20000000800 */
[----:B------:R-:W-:Y:S01]  /*8e40*/  USHF.L.U32 UR8, UR7, UR5, URZ ;  /* 0x0000000507087299 */ /* 0x000fe2000800063f */
[----:B------:R-:W-:Y:S01]  /*8e50*/  BSSY B0, `(.L_x_301) ;  /* 0x00000cb000007945 */ /* 0x000fe20003800000 */
[----:B------:R-:W-:Y:S01]  /*8e60*/  UMOV UR9, 0x1 ;  /* 0x0000000100097882 */ /* 0x000fe20000000000 */
[----:B------:R-:W-:Y:S01]  /*8e70*/  ULDC UR7, c[0x0][0x10] ;  /* 0x0000040000077ab9 */ /* 0x000fe20000000800 */
[----:B------:R-:W1:Y:S01]  /*8e80*/  S2UR UR10, SR_CgaCtaId ;  /* 0x00000000000a79c3 */ /* 0x000e620000008800 */
[----:B------:R-:W-:Y:S01]  /*8e90*/  UIMAD.WIDE.U32 UR6, UR6, UR7, URZ ;  /* 0x00000007060672a5 */ /* 0x000fe2000f8e003f */
[----:B------:R-:W-:Y:S01]  /*8ea0*/  IMAD.MOV.U32 R11, RZ, RZ, 0x1 ;  /* 0x00000001ff0b7424 */ /* 0x000fe200078e00ff */
[----:B------:R-:W-:Y:S01]  /*8eb0*/  USHF.L.U32 UR17, UR9, UR5, URZ ;  /* 0x0000000509117299 */ /* 0x000fe2000800063f */
[----:B------:R-:W-:Y:S01]  /*8ec0*/  LOP3.LUT R8, R19, 0x2, RZ, 0xfc, !PT ;  /* 0x0000000213087812 */ /* 0x000fe200078efcff */
[----:B------:R-:W-:Y:S01]  /*8ed0*/  ULDC UR4, c[0x0][0x600] ;  /* 0x0001800000047ab9 */ /* 0x000fe20000000800 */
[----:B------:R-:W-:Y:S01]  /*8ee0*/  ULDC UR5, c[0x0][0x14] ;  /* 0x0000050000057ab9 */ /* 0x000fe20000000800 */
[----:B------:R-:W-:-:S02]  /*8ef0*/  UIADD3 UR4, UR4, -0x1, URZ ;  /* 0xffffffff04047890 */ /* 0x000fc4000fffe03f */
[----:B------:R-:W-:Y:S02]  /*8f00*/  UIMAD.WIDE.U32 UR22, UR6, UR5, URZ ;  /* 0x00000005061672a5 */ /* 0x000fe4000f8e003f */
[----:B------:R-:W-:Y:S02]  /*8f10*/  UIMAD UR13, UR7, UR5, URZ ;  /* 0x00000005070d72a4 */ /* 0x000fe4000f8e023f */
[----:B------:R-:W-:Y:S02]  /*8f20*/  ULOP3.LUT UR16, URZ, UR8, URZ, 0x33, !UPT ;  /* 0x000000083f107292 */ /* 0x000fe4000f8e333f */
[----:B------:R-:W-:Y:S01]  /*8f30*/  UIADD3 UR13, UR23, UR13, URZ ;  /* 0x0000000d170d7290 */ /* 0x000fe2000fffe03f */
[----:B0-----:R-:W-:Y:S01]  /*8f40*/  VIADD R0, R0, 0x1f ;  /* 0x0000001f00007836 */ /* 0x001fe20000000000 */
[----:B------:R-:W-:-:S04]  /*8f50*/  ULDC.64 UR24, c[0x0][0x198] ;  /* 0x0000660000187ab9 */ /* 0x000fc80000000a00 */
[----:B------:R-:W-:Y:S01]  /*8f60*/  SHF.R.S32.HI R3, RZ, 0x1f, R0 ;  /* 0x0000001fff037819 */ /* 0x000fe20000011400 */
[----:B-1----:R-:W-:-:S03]  /*8f70*/  IMAD.U32 R9, RZ, RZ, UR10 ;  /* 0x0000000aff097e24 */ /* 0x002fc6000f8e00ff */
[----:B------:R-:W-:Y:S01]  /*8f80*/  LEA.HI R3, R3, R0, RZ, 0x5 ;  /* 0x0000000003037211 */ /* 0x000fe200078f28ff */
[----:B------:R-:W-:-:S03]  /*8f90*/  IMAD.MOV.U32 R0, RZ, RZ, 0x1 ;  /* 0x00000001ff007424 */ /* 0x000fc600078e00ff */
[----:B------:R-:W-:Y:S01]  /*8fa0*/  SHF.R.S32.HI R10, RZ, 0x5, R3 ;  /* 0x00000005ff0a7819 */ /* 0x000fe20000011403 */
[----:B------:R-:W-:Y:S01]  /*8fb0*/  IMAD.MOV.U32 R3, RZ, RZ, RZ ;  /* 0x000000ffff037224 */ /* 0x000fe200078e00ff */
[----:B------:R-:W-:-:S03]  /*8fc0*/  LEA R12, R9, 0x200, 0xa ;  /* 0x00000200090c7811 */ /* 0x000fc600078e50ff */
[----:B------:R-:W-:-:S07]  /*8fd0*/  VIADD R13, R10, 0x1 ;  /* 0x000000010a0d7836 */ /* 0x000fce0000000000 */
.L_x_312:
[----:B------:R-:W-:-:S03]  /*8fe0*/  UMOV UR5, 0xffffffff ;  /* 0xffffffff00057882 */ /* 0x000fc60000000000 */
[----:B------:R-:W-:Y:S05]  /*8ff0*/  BRA.DIV UR5, `(.L_x_302) ;  /* 0x0000001605a47947 */ /* 0x000fea000b800000 */
[----:B------:R-:W-:-:S13]  /*9000*/  ELECT P6, URZ, PT ;  /* 0x00000000003f782f */ /* 0x000fda00038c0000 */
.L_x_337:
[----:B------:R-:W0:Y:S01]  /*9010*/  LDC R4, c[0x0][0x28c] ;  /* 0x0000a300ff047b82 */ /* 0x000e220000000800 */
[----:B------:R-:W-:Y:S01]  /*9020*/  BSSY B1, `(.L_x_303) ;  /* 0x000003a000017945 */ /* 0x000fe20003800000 */
[----:B0-----:R-:W-:-:S13]  /*9030*/  ISETP.LT.OR P6, PT, R4, 0x1, !P6 ;  /* 0x000000010400780c */ /* 0x001fda00077c1670 */
[----:B------:R-:W-:Y:S05]  /*9040*/  @P6 BRA `(.L_x_304) ;  /* 0x0000000000dc6947 */ /* 0x000fea0003800000 */
[----:B------:R-:W-:Y:S02]  /*9050*/  IMAD R20, R20, 0x4, R9 ;  /* 0x0000000414147824 */ /* 0x000fe400078e0209 */
[----:B------:R-:W-:Y:S02]  /*9060*/  IMAD.SHL.U32 R21, R7, 0x100, RZ ;  /* 0x0000010007157824 */ /* 0x000fe400078e00ff */
[----:B------:R-:W-:Y:S02]  /*9070*/  IMAD.MOV.U32 R24, RZ, RZ, RZ ;  /* 0x000000ffff187224 */ /* 0x000fe400078e00ff */
[----:B------:R-:W-:Y:S02]  /*9080*/  IMAD.MOV.U32 R4, RZ, RZ, R13 ;  /* 0x000000ffff047224 */ /* 0x000fe400078e000d */
[----:B------:R-:W-:Y:S02]  /*9090*/  IMAD.MOV.U32 R5, RZ, RZ, R0 ;  /* 0x000000ffff057224 */ /* 0x000fe400078e0000 */
[----:B------:R-:W-:-:S02]  /*90a0*/  IMAD.MOV.U32 R7, RZ, RZ, R3 ;  /* 0x000000ffff077224 */ /* 0x000fc400078e0003 */
[----:B------:R-:W-:-:S07]  /*90b0*/  IMAD.SHL.U32 R20, R20, 0x20, RZ ;  /* 0x0000002014147824 */ /* 0x000fce00078e00ff */
.L_x_307:
[----:B------:R-:W0:Y:S01]  /*90c0*/  S2UR UR5, SR_CgaCtaId ;  /* 0x00000000000579c3 */ /* 0x000e220000008800 */
[----:B------:R-:W-:Y:S02]  /*90d0*/  MOV R14, 0x400 ;  /* 0x00000400000e7802 */ /* 0x000fe40000000f00 */
[----:B------:R-:W-:-:S13]  /*90e0*/  LOP3.LUT P1, RZ, R18, 0x7f, RZ, 0xc0, !PT ;  /* 0x0000007f12ff7812 */ /* 0x000fda000782c0ff */
[----:B------:R-:W1:Y:S01]  /*90f0*/  @!P1 LDC R15, c[0x0][0x500] ;  /* 0x00014000ff0f9b82 */ /* 0x000e620000000800 */
[----:B0-----:R-:W-:-:S05]  /*9100*/  IMAD.U32 R9, RZ, RZ, UR5 ;  /* 0x00000005ff097e24 */ /* 0x001fca000f8e00ff */
[----:B------:R-:W-:Y:S02]  /*9110*/  LEA R22, R9, R14, 0x18 ;  /* 0x0000000e09167211 */ /* 0x000fe400078ec0ff */
[----:B------:R-:W-:-:S03]  /*9120*/  SHF.L.U32 R14, R5, 0x1f, RZ ;  /* 0x0000001f050e7819 */ /* 0x000fc600000006ff */
[----:B------:R-:W-:-:S04]  /*9130*/  IMAD R23, R7, 0x8, R22 ;  /* 0x0000000807177824 */ /* 0x000fc800078e0216 */
[----:B------:R-:W0:Y:S02]  /*9140*/  SYNCS.PHASECHK.TRANS64.TRYWAIT P0, [R23+URZ+0x90], R14 ;  /* 0x0000900e170075a7 */ /* 0x000e24000800017f */
[----:B01----:R-:W-:Y:S05]  /*9150*/  @!P0 BRA `(.L_x_305) ;  /* 0x00000014006c8947 */ /* 0x003fea0003800000 */
.L_x_338:
[----:B0-----:R-:W-:Y:S01]  /*9160*/  PRMT R14, R8, 0x9910, RZ ;  /* 0x00009910080e7816 */ /* 0x001fe200000000ff */
[----:B------:R0:W-:Y:S03]  /*9170*/  @!P1 SYNCS.ARRIVE.TRANS64 RZ, [R23+URZ], R15 ;  /* 0x0000000f17ff99a7 */ /* 0x0001e6000800003f */
[----:B------:R-:W-:-:S13]  /*9180*/  ISETP.NE.AND P0, PT, R14, 0x2, PT ;  /* 0x000000020e00780c */ /* 0x000fda0003f05270 */
[----:B0-----:R-:W-:Y:S05]  /*9190*/  @P0 BRA `(.L_x_306) ;  /* 0x0000000000040947 */ /* 0x001fea0003800000 */
[----:B------:R-:W-:Y:S01]  /*91a0*/  BPT.TRAP 0x1 ;  /* 0x000000040000795c */ /* 0x000fe20000300000 */
.L_x_306:
[C---:B------:R-:W-:Y:S01]  /*91b0*/  IMAD R14, R7.reuse, 0x1000, R12 ;  /* 0x00001000070e7824 */ /* 0x040fe200078e020c */
[----:B------:R-:W-:Y:S01]  /*91c0*/  R2UR UR8, R22 ;  /* 0x00000000160872ca */ /* 0x000fe200000e0000 */
[----:B------:R-:W-:Y:S01]  /*91d0*/  IMAD R22, R7, 0x2000, R22 ;  /* 0x0000200007167824 */ /* 0x000fe200078e0216 */
[----:B------:R-:W-:Y:S01]  /*91e0*/  R2UR UR18, R20 ;  /* 0x00000000141272ca */ /* 0x000fe200000e0000 */
[----:B------:R-:W-:Y:S01]  /*91f0*/  VIADD R4, R4, 0xffffffff ;  /* 0xffffffff04047836 */ /* 0x000fe20000000000 */
[----:B------:R-:W-:Y:S01]  /*9200*/  R2UR UR5, R14 ;  /* 0x000000000e0572ca */ /* 0x000fe200000e0000 */
[----:B------:R-:W-:Y:S01]  /*9210*/  UIADD3 UR6, UP0, UR24, 0xf0, URZ ;  /* 0x000000f018067890 */ /* 0x000fe2000ff1e03f */
[----:B------:R-:W-:Y:S01]  /*9220*/  R2UR UR11, R22 ;  /* 0x00000000160b72ca */ /* 0x000fe200000e0000 */
[----:B------:R-:W-:Y:S01]  /*9230*/  UIADD3 UR26, UP1, UR24, 0x1f0, URZ ;  /* 0x000001f0181a7890 */ /* 0x000fe2000ff3e03f */
[----:B------:R-:W-:Y:S01]  /*9240*/  R2UR UR9, R23 ;  /* 0x00000000170972ca */ /* 0x000fe200000e0000 */
[----:B------:R-:W-:Y:S01]  /*9250*/  UIADD3.X UR7, URZ, UR25, URZ, UP0, !UPT ;  /* 0x000000193f077290 */ /* 0x000fe200087fe43f */
[----:B------:R-:W-:Y:S01]  /*9260*/  R2UR UR10, R24 ;  /* 0x00000000180a72ca */ /* 0x000fe200000e0000 */
[----:B------:R-:W-:Y:S01]  /*9270*/  VIADD R7, R7, 0x1 ;  /* 0x0000000107077836 */ /* 0x000fe20000000000 */
[----:B------:R-:W-:Y:S01]  /*9280*/  R2UR UR12, R6 ;  /* 0x00000000060c72ca */ /* 0x000fe200000e0000 */
[----:B------:R-:W-:Y:S01]  /*9290*/  UIADD3.X UR27, URZ, UR25, URZ, UP1, !UPT ;  /* 0x000000193f1b7290 */ /* 0x000fe20008ffe43f */
[----:B------:R-:W-:Y:S01]  /*92a0*/  R2UR UR19, R21 ;  /* 0x00000000151372ca */ /* 0x000fe200000e0000 */
[----:B------:R-:W-:Y:S01]  /*92b0*/  UMOV UR20, 0xf0000 ;  /* 0x000f000000147882 */ /* 0x000fe20000000000 */
[----:B------:R-:W-:Y:S01]  /*92c0*/  ISETP.GT.AND P1, PT, R4, 0x1, PT ;  /* 0x000000010400780c */ /* 0x000fe20003f24270 */
[----:B------:R-:W-:Y:S01]  /*92d0*/  UIADD3 UR8, UR8, UR5, URZ ;  /* 0x0000000508087290 */ /* 0x000fe2000fffe03f */
[----:B------:R-:W-:Y:S01]  /*92e0*/  ISETP.NE.AND P0, PT, R7, 0x12, PT ;  /* 0x000000120700780c */ /* 0x000fe20003f05270 */
[----:B------:R-:W-:Y:S01]  /*92f0*/  UIADD3 UR5, UR11, 0x12200, URZ ;  /* 0x000122000b057890 */ /* 0x000fe2000fffe03f */
[----:B------:R-:W-:Y:S01]  /*9300*/  VIADD R24, R24, 0x20 ;  /* 0x0000002018187836 */ /* 0x000fe20000000000 */
[----:B------:R-:W-:Y:S01]  /*9310*/  UMOV UR14, 0x0 ;  /* 0x00000000000e7882 */ /* 0x000fe20000000000 */
[----:B------:R-:W-:Y:S01]  /*9320*/  UMOV UR15, 0x10000000 ;  /* 0x10000000000f7882 */ /* 0x000fe20000000000 */
[----:B------:R-:W-:Y:S01]  /*9330*/  UMOV UR11, UR18 ;  /* 0x00000012000b7c82 */ /* 0x000fe20008000000 */
[----:B------:R-:W-:-:S02]  /*9340*/  SEL R14, RZ, 0x1, P0 ;  /* 0x00000001ff0e7807 */ /* 0x000fc40000000000 */
[----:B------:R0:W-:Y:S01]  /*9350*/  UTMALDG.3D.MULTICAST [UR8], [UR6], UR20, desc[UR14] ;  /* 0x00000e08060073b4 */ /* 0x0001e20008011814 */
[----:B------:R-:W-:Y:S02]  /*9360*/  SEL R7, R7, RZ, P0 ;  /* 0x000000ff07077207 */ /* 0x000fe40000000000 */
[----:B------:R-:W-:Y:S01]  /*9370*/  LOP3.LUT R5, R5, R14, RZ, 0x3c, !PT ;  /* 0x0000000e05057212 */ /* 0x000fe200078e3cff */
[----:B0-----:R-:W-:Y:S01]  /*9380*/  UMOV UR8, UR5 ;  /* 0x0000000500087c82 */ /* 0x001fe20008000000 */
[----:B------:R-:W-:Y:S02]  /*9390*/  UMOV UR11, UR19 ;  /* 0x00000013000b7c82 */ /* 0x000fe40008000000 */
[----:B------:R0:W-:Y:S02]  /*93a0*/  UTMALDG.3D [UR8], [UR26], desc[UR14] ;  /* 0x00000e081a0075b4 */ /* 0x0001e40008011000 */
[----:B0-----:R-:W-:Y:S05]  /*93b0*/  @P1 BRA `(.L_x_307) ;  /* 0xfffffffc00401947 */ /* 0x001fea000383ffff */
.L_x_304:
[----:B------:R-:W-:Y:S05]  /*93c0*/  BSYNC B1 ;  /* 0x0000000000017941 */ /* 0x000fea0003800000 */
.L_x_303:
[----:B------:R-:W-:Y:S01]  /*93d0*/  LOP3.LUT P1, RZ, R11, 0xff, RZ, 0xc0, !PT ;  /* 0x000000ff0bff7812 */ /* 0x000fe2000782c0ff */
[C---:B------:R-:W-:Y:S01]  /*93e0*/  IMAD.IADD R6, R10.reuse, 0x1, R3 ;  /* 0x000000010a067824 */ /* 0x040fe200078e0203 */
[----:B------:R-:W-:Y:S01]  /*93f0*/  ULDC.64 UR6, c[0x0][0x650] ;  /* 0x0001940000067ab9 */ /* 0x000fe20000000a00 */
[----:B------:R-:W-:Y:S01]  /*9400*/  ISETP.GE.U32.AND P2, PT, R10, 0x12, PT ;  /* 0x000000120a00780c */ /* 0x000fe20003f46070 */
[----:B------:R-:W-:Y:S01]  /*9410*/  BSSY B1, `(.L_x_308) ;  /* 0x000006c000017945 */ /* 0x000fe20003800000 */
[----:B------:R-:W-:Y:S01]  /*9420*/  IMAD.MOV.U32 R20, RZ, RZ, -0x1 ;  /* 0xffffffffff147424 */ /* 0x000fe200078e00ff */
[----:B------:R-:W-:Y:S01]  /*9430*/  ISETP.GT.U32.AND P0, PT, R6, 0x11, PT ;  /* 0x000000110600780c */ /* 0x000fe20003f04070 */
[----:B------:R-:W-:Y:S01]  /*9440*/  IMAD.MOV.U32 R7, RZ, RZ, -0x1 ;  /* 0xffffffffff077424 */ /* 0x000fe200078e00ff */
[----:B------:R-:W-:Y:S02]  /*9450*/  PRMT R11, RZ, 0x7610, R11 ;  /* 0x00007610ff0b7816 */ /* 0x000fe4000000000b */
[----:B------:R-:W-:-:S03]  /*9460*/  ISETP.LT.U32.AND P0, PT, R10, 0x12, P0 ;  /* 0x000000120a00780c */ /* 0x000fc60000701070 */
[----:B------:R-:W0:Y:S01]  /*9470*/  @P1 S2R R9, SR_CgaCtaId ;  /* 0x0000000000091919 */ /* 0x000e220000008800 */
[----:B------:R-:W-:-:S04]  /*9480*/  @P1 MOV R4, 0x400 ;  /* 0x0000040000041802 */ /* 0x000fc80000000f00 */
[----:B0-----:R-:W-:Y:S01]  /*9490*/  @P1 LEA R3, R9, R4, 0x18 ;  /* 0x0000000409031211 */ /* 0x001fe200078ec0ff */
[----:B------:R-:W-:-:S03]  /*94a0*/  IMAD.WIDE.U32 R4, R6, 0x38e38e39, RZ ;  /* 0x38e38e3906047825 */ /* 0x000fc600078e00ff */
[----:B------:R0:W-:Y:S01]  /*94b0*/  @P1 SYNCS.ARRIVE.TRANS64.A1T0 RZ, [R3+URZ+0x138], RZ ;  /* 0x000138ff03ff19a7 */ /* 0x0001e2000810003f */
[----:B------:R-:W-:Y:S02]  /*94c0*/  IADD3 R16, P1, R16, UR22, RZ ;  /* 0x0000001610107c10 */ /* 0x000fe4000ff3e0ff */
[----:B------:R-:W-:Y:S02]  /*94d0*/  SHF.R.U32.HI R5, RZ, 0x2, R5 ;  /* 0x00000002ff057819 */ /* 0x000fe40000011605 */
[----:B------:R-:W-:Y:S02]  /*94e0*/  IADD3.X R17, R17, UR13, RZ, P1, !PT ;  /* 0x0000000d11117c10 */ /* 0x000fe40008ffe4ff */
[----:B------:R-:W-:Y:S02]  /*94f0*/  PRMT R4, RZ, 0x7610, R4 ;  /* 0x00007610ff047816 */ /* 0x000fe40000000004 */
[----:B0-----:R-:W-:Y:S02]  /*9500*/  SEL R3, RZ, 0x1, !P0 ;  /* 0x00000001ff037807 */ /* 0x001fe40004000000 */
[----:B------:R-:W-:-:S02]  /*9510*/  ISETP.GE.U32.AND P0, PT, R16, UR6, PT ;  /* 0x0000000610007c0c */ /* 0x000fc4000bf06070 */
[----:B------:R-:W-:Y:S01]  /*9520*/  LOP3.LUT R0, R0, R3, RZ, 0x3c, !PT ;  /* 0x0000000300007212 */ /* 0x000fe200078e3cff */
[----:B------:R-:W-:Y:S01]  /*9530*/  IMAD R3, R5, -0x12, R6 ;  /* 0xffffffee05037824 */ /* 0x000fe200078e0206 */
[----:B------:R-:W-:Y:S01]  /*9540*/  ISETP.GE.U32.AND.EX P0, PT, R17, UR7, PT, P0 ;  /* 0x0000000711007c0c */ /* 0x000fe2000bf06100 */
[----:B------:R-:W-:Y:S01]  /*9550*/  IMAD.MOV.U32 R6, RZ, RZ, -0x1 ;  /* 0xffffffffff067424 */ /* 0x000fe200078e00ff */
[----:B------:R-:W-:-:S11]  /*9560*/  @P2 LOP3.LUT R0, R0, 0x1, R5, 0x78, !PT ;  /* 0x0000000100002812 */ /* 0x000fd600078e7805 */
[----:B------:R-:W-:Y:S05]  /*9570*/  @P0 BRA `(.L_x_309) ;  /* 0x0000000400540947 */ /* 0x000fea0003800000 */
[----:B------:R-:W0:Y:S01]  /*9580*/  S2R R15, SR_CTAID.X ;  /* 0x00000000000f7919 */ /* 0x000e220000002500 */
[----:B------:R-:W-:Y:S01]  /*9590*/  ULDC.64 UR6, c[0x0][0x628] ;  /* 0x00018a0000067ab9 */ /* 0x000fe20000000a00 */
[----:B------:R-:W-:Y:S01]  /*95a0*/  ULDC UR8, c[0x0][0x630] ;  /* 0x00018c0000087ab9 */ /* 0x000fe20000000800 */
[----:B------:R-:W-:Y:S01]  /*95b0*/  ISETP.NE.U32.AND P0, PT, RZ, UR6, PT ;  /* 0x00000006ff007c0c */ /* 0x000fe2000bf05070 */
[----:B------:R-:W1:Y:S01]  /*95c0*/  S2R R20, SR_CTAID.Y ;  /* 0x0000000000147919 */ /* 0x000e620000002600 */
[----:B------:R-:W-:Y:S01]  /*95d0*/  ULDC UR9, c[0x0][0x150] ;  /* 0x0000540000097ab9 */ /* 0x000fe20000000800 */
[----:B------:R-:W-:Y:S01]  /*95e0*/  IMAD.MOV.U32 R4, RZ, RZ, R16 ;  /* 0x000000ffff047224 */ /* 0x000fe200078e0010 */
[----:B------:R-:W-:Y:S01]  /*95f0*/  ISETP.NE.AND.EX P0, PT, RZ, UR7, PT, P0 ;  /* 0x00000007ff007c0c */ /* 0x000fe2000bf05300 */
[----:B------:R-:W-:Y:S01]  /*9600*/  IMAD.MOV.U32 R5, RZ, RZ, R17 ;  /* 0x000000ffff057224 */ /* 0x000fe200078e0011 */
[----:B0-----:R-:W-:-:S11]  /*9610*/  I2FP.F32.U32 R22, R15 ;  /* 0x0000000f00167245 */ /* 0x001fd60000201000 */
[----:B------:R-:W-:Y:S05]  /*9620*/  @!P0 BRA `(.L_x_310) ;  /* 0x0000000000288947 */ /* 0x000fea0003800000 */
[----:B------:R-:W-:Y:S02]  /*9630*/  ULDC UR5, c[0x0][0x634] ;  /* 0x00018d0000057ab9 */ /* 0x000fe40000000800 */
[----:B------:R-:W-:-:S05]  /*9640*/  IADD3 R5, P0, R16, UR5, RZ ;  /* 0x0000000510057c10 */ /* 0x000fca000ff1e0ff */
[----:B------:R-:W-:-:S04]  /*9650*/  IMAD.X R21, RZ, RZ, R17, P0 ;  /* 0x000000ffff157224 */ /* 0x000fc800000e0611 */
[----:B------:R-:W-:-:S04]  /*9660*/  IMAD.WIDE.U32 R6, R21, UR6, RZ ;  /* 0x0000000615067c25 */ /* 0x000fc8000f8e00ff */
[----:B------:R-:W-:-:S04]  /*9670*/  IMAD.WIDE.U32 R6, P0, R5, UR7, R6 ;  /* 0x0000000705067c25 */ /* 0x000fc8000f800006 */
[----:B------:R-:W-:-:S04]  /*9680*/  IMAD.WIDE.U32 R4, R5, UR6, RZ ;  /* 0x0000000605047c25 */ /* 0x000fc8000f8e00ff */
[----:B------:R-:W-:Y:S01]  /*9690*/  IMAD.MOV.U32 R4, RZ, RZ, R7 ;  /* 0x000000ffff047224 */ /* 0x000fe200078e0007 */
[----:B------:R-:W-:Y:S01]  /*96a0*/  IADD3 RZ, P1, R5, R6, RZ ;  /* 0x0000000605ff7210 */ /* 0x000fe20007f3e0ff */
[----:B------:R-:W-:-:S04]  /*96b0*/  IMAD.X R5, RZ, RZ, RZ, P0 ;  /* 0x000000ffff057224 */ /* 0x000fc800000e06ff */
[----:B------:R-:W-:-:S08]  /*96c0*/  IMAD.WIDE.U32.X R4, R21, UR7, R4, P1 ;  /* 0x0000000715047c25 */ /* 0x000fd000088e0404 */
.L_x_310:
[--C-:B------:R-:W-:Y:S01]  /*96d0*/  SHF.R.U64 R14, R4, UR8, R5.reuse ;  /* 0x00000008040e7c19 */ /* 0x100fe20008001205 */
[----:B------:R-:W-:Y:S01]  /*96e0*/  FMUL R22, R22, UR9 ;  /* 0x0000000916167c20 */ /* 0x000fe20008400000 */
[----:B------:R-:W-:Y:S01]  /*96f0*/  SHF.R.U32.HI R4, RZ, UR8, R5 ;  /* 0x00000008ff047c19 */ /* 0x000fe20008011605 */
[----:B------:R-:W0:Y:S01]  /*9700*/  LDC R6, c[0x0][0x144] ;  /* 0x00005100ff067b82 */ /* 0x000e220000000800 */
[----:B------:R-:W-:Y:S01]  /*9710*/  IADD3 R5, P0, RZ, -R14, RZ ;  /* 0x8000000eff057210 */ /* 0x000fe20007f1e0ff */
[----:B------:R-:W-:Y:S01]  /*9720*/  ULDC UR5, c[0x0][0x154] ;  /* 0x0000550000057ab9 */ /* 0x000fe20000000800 */
[----:B-1----:R-:W-:Y:S01]  /*9730*/  I2FP.F32.U32 R7, R20 ;  /* 0x0000001400077245 */ /* 0x002fe20000201000 */
[----:B------:R-:W1:Y:S01]  /*9740*/  F2I.U32.TRUNC.NTZ R22, R22 ;  /* 0x0000001600167305 */ /* 0x000e62000020f000 */
[----:B------:R-:W-:Y:S01]  /*9750*/  ULDC.64 UR6, c[0x0][0x620] ;  /* 0x0001880000067ab9 */ /* 0x000fe20000000a00 */
[----:B------:R-:W-:Y:S01]  /*9760*/  IMAD.X R4, RZ, RZ, ~R4, P0 ;  /* 0x000000ffff047224 */ /* 0x000fe200000e0e04 */
[----:B------:R-:W-:Y:S01]  /*9770*/  ISETP.NE.AND P2, PT, R2, 0x1, PT ;  /* 0x000000010200780c */ /* 0x000fe20003f45270 */
[----:B------:R-:W-:Y:S01]  /*9780*/  FMUL R23, R7, UR5 ;  /* 0x0000000507177c20 */ /* 0x000fe20008400000 */
[----:B------:R-:W2:Y:S01]  /*9790*/  LDC R25, c[0x0][0x148] ;  /* 0x00005200ff197b82 */ /* 0x000ea20000000800 */
[----:B------:R-:W-:Y:S01]  /*97a0*/  IMAD R4, R4, UR6, RZ ;  /* 0x0000000604047c24 */ /* 0x000fe2000f8e02ff */
[----:B------:R-:W-:-:S03]  /*97b0*/  ULDC UR5, c[0x0][0x618] ;  /* 0x0001860000057ab9 */ /* 0x000fc60000000800 */
[----:B------:R-:W3:Y:S01]  /*97c0*/  F2I.U32.TRUNC.NTZ R23, R23 ;  /* 0x0000001700177305 */ /* 0x000ee2000020f000 */
[C---:B------:R-:W-:Y:S02]  /*97d0*/  IMAD R7, R5.reuse, UR7, R4 ;  /* 0x0000000705077c24 */ /* 0x040fe4000f8e0204 */
[----:B------:R-:W-:Y:S01]  /*97e0*/  IMAD.WIDE.U32 R4, R5, UR6, R16 ;  /* 0x0000000605047c25 */ /* 0x000fe2000f8e0010 */
[----:B------:R-:W-:Y:S02]  /*97f0*/  ULDC.64 UR6, c[0x0][0x640] ;  /* 0x0001900000067ab9 */ /* 0x000fe40000000a00 */
[----:B------:R-:W-:Y:S01]  /*9800*/  ISETP.NE.U32.AND P0, PT, RZ, UR6, PT ;  /* 0x00000006ff007c0c */ /* 0x000fe2000bf05070 */
[----:B------:R-:W-:Y:S02]  /*9810*/  IMAD.IADD R5, R5, 0x1, R7 ;  /* 0x0000000105057824 */ /* 0x000fe400078e0207 */
[----:B-1----:R-:W-:Y:S01]  /*9820*/  IMAD.MOV R22, RZ, RZ, -R22 ;  /* 0x000000ffff167224 */ /* 0x002fe200078e0a16 */
[----:B------:R-:W-:-:S02]  /*9830*/  ISETP.NE.AND.EX P0, PT, RZ, UR7, PT, P0 ;  /* 0x00000007ff007c0c */ /* 0x000fc4000bf05300 */
[----:B------:R-:W-:Y:S01]  /*9840*/  SHF.R.U64 R21, R4, UR5, R5 ;  /* 0x0000000504157c19 */ /* 0x000fe20008001205 */
[----:B0-----:R-:W-:Y:S01]  /*9850*/  IMAD R15, R6, R22, R15 ;  /* 0x00000016060f7224 */ /* 0x001fe200078e020f */
[----:B------:R-:W-:Y:S01]  /*9860*/  SHF.R.U32.HI R4, RZ, UR5, R5 ;  /* 0x00000005ff047c19 */ /* 0x000fe20008011605 */
[----:B------:R-:W-:Y:S01]  /*9870*/  ULDC UR5, c[0x0][0x608] ;  /* 0x0001820000057ab9 */ /* 0x000fe20000000800 */
[----:B---3--:R-:W-:Y:S02]  /*9880*/  IMAD.MOV R6, RZ, RZ, -R23 ;  /* 0x000000ffff067224 */ /* 0x008fe400078e0a17 */
[--C-:B------:R-:W-:Y:S02]  /*9890*/  SHF.R.U64 R22, R21, UR5, R4.reuse ;  /* 0x0000000515167c19 */ /* 0x100fe40008001204 */
[----:B------:R-:W-:Y:S01]  /*98a0*/  SHF.R.U32.HI R5, RZ, UR5, R4 ;  /* 0x00000005ff057c19 */ /* 0x000fe20008011604 */
[----:B------:R-:W-:Y:S01]  /*98b0*/  ULDC UR5, c[0x0][0x658] ;  /* 0x0001960000057ab9 */ /* 0x000fe20000000800 */
[----:B--2---:R-:W-:-:S02]  /*98c0*/  @P2 IMAD R15, R25, R6, R20 ;  /* 0x00000006190f2224 */ /* 0x004fc400078e0214 */
[--C-:B------:R-:W-:Y:S02]  /*98d0*/  SHF.R.U64 R20, R22, UR5, R5.reuse ;  /* 0x0000000516147c19 */ /* 0x100fe40008001205 */
[----:B------:R-:W-:-:S03]  /*98e0*/  SHF.R.U32.HI R23, RZ, UR5, R5 ;  /* 0x00000005ff177c19 */ /* 0x000fc60008011605 */
[----:B------:R-:W-:Y:S02]  /*98f0*/  IMAD.MOV.U32 R6, RZ, RZ, R20 ;  /* 0x000000ffff067224 */ /* 0x000fe400078e0014 */
[----:B------:R-:W-:Y:S01]  /*9900*/  IMAD.MOV.U32 R5, RZ, RZ, R23 ;  /* 0x000000ffff057224 */ /* 0x000fe200078e0017 */
[----:B------:R-:W-:Y:S06]  /*9910*/  @!P0 BRA `(.L_x_311) ;  /* 0x00000000002c8947 */ /* 0x000fec0003800000 */
        /* <DEDUP_REMOVED lines=9> */
[----:B------:R-:W-:-:S04]  /*99b0*/  IMAD.WIDE.U32.X R4, R23, UR7, R4, P1 ;  /* 0x0000000717047c25 */ /* 0x000fc800088e0404 */
[----:B------:R-:W-:-:S07]  /*99c0*/  IMAD.MOV.U32 R6, RZ, RZ, R4 ;  /* 0x000000ffff067224 */ /* 0x000fce00078e0004 */
.L_x_311:
[----:B------:R-:W-:Y:S01]  /*99d0*/  ULDC UR5, c[0x0][0x648] ;  /* 0x0001920000057ab9 */ /* 0x000fe20000000800 */
[----:B------:R-:W-:Y:S01]  /*99e0*/  LOP3.LUT R4, R22, UR16, RZ, 0xc0, !PT ;  /* 0x0000001016047c12 */ /* 0x000fe2000f8ec0ff */
[----:B------:R-:W-:Y:S01]  /*99f0*/  ULDC UR6, c[0x0][0x610] ;  /* 0x0001840000067ab9 */ /* 0x000fe20000000800 */
[----:B------:R-:W-:Y:S01]  /*9a00*/  SHF.R.U64 R5, R6, UR5, R5 ;  /* 0x0000000506057c19 */ /* 0x000fe20008001205 */
[----:B------:R-:W-:Y:S01]  /*9a10*/  ULDC UR5, c[0x0][0x638] ;  /* 0x00018e0000057ab9 */ /* 0x000fe20000000800 */
[----:B------:R-:W-:Y:S01]  /*9a20*/  LOP3.LUT R21, R21, UR4, RZ, 0xc0, !PT ;  /* 0x0000000415157c12 */ /* 0x000fe2000f8ec0ff */
[----:B------:R-:W-:Y:S02]  /*9a30*/  IMAD.MOV.U32 R6, RZ, RZ, R14 ;  /* 0x000000ffff067224 */ /* 0x000fe400078e000e */
[----:B------:R-:W-:Y:S02]  /*9a40*/  IMAD.MOV R7, RZ, RZ, -R5 ;  /* 0x000000ffff077224 */ /* 0x000fe400078e0a05 */
[----:B------:R-:W-:-:S02]  /*9a50*/  IMAD R4, R5, UR17, R4 ;  /* 0x0000001105047c24 */ /* 0x000fc4000f8e0204 */
[----:B------:R-:W-:Y:S01]  /*9a60*/  IMAD R20, R7, UR5, R20 ;  /* 0x0000000507147c24 */ /* 0x000fe2000f8e0214 */
[----:B------:R-:W-:Y:S01]  /*9a70*/  ULDC UR5, c[0x0][0x600] ;  /* 0x0001800000057ab9 */ /* 0x000fe20000000800 */
[----:B------:R-:W-:Y:S02]  /*9a80*/  IMAD R15, R4, UR6, R15 ;  /* 0x00000006040f7c24 */ /* 0x000fe4000f8e020f */
[----:B------:R-:W-:Y:S02]  /*9a90*/  IMAD R20, R20, UR5, R21 ;  /* 0x0000000514147c24 */ /* 0x000fe4000f8e0215 */
[----:B------:R-:W-:-:S03]  /*9aa0*/  IMAD.MOV.U32 R4, RZ, RZ, 0x1 ;  /* 0x00000001ff047424 */ /* 0x000fc600078e00ff */
[----:B------:R-:W-:Y:S02]  /*9ab0*/  SEL R7, R20, R15, !P2 ;  /* 0x0000000f14077207 */ /* 0x000fe40005000000 */
[----:B------:R-:W-:-:S07]  /*9ac0*/  SEL R20, R15, R20, !P2 ;  /* 0x000000140f147207 */ /* 0x000fce0005000000 */
.L_x_309:
[----:B------:R-:W-:Y:S05]  /*9ad0*/  BSYNC B1 ;  /* 0x0000000000017941 */ /* 0x000fea0003800000 */
.L_x_308:
[----:B------:R-:W-:-:S13]  /*9ae0*/  LOP3.LUT P0, RZ, R4, 0xff, RZ, 0xc0, !PT ;  /* 0x000000ff04ff7812 */ /* 0x000fda000780c0ff */
[----:B------:R-:W-:Y:S05]  /*9af0*/  @P0 BRA `(.L_x_312) ;  /* 0xfffffff400380947 */ /* 0x000fea000383ffff */
[----:B------:R-:W-:Y:S05]  /*9b00*/  BSYNC B0 ;  /* 0x0000000000007941 */ /* 0x000fea0003800000 */
.L_x_301:
[----:B------:R-:W-:-:S03]  /*9b10*/  UMOV UR5, 0xffffffff ;  /* 0xffffffff00057882 */ /* 0x000fc60000000000 */
[----:B------:R-:W-:Y:S05]  /*9b20*/  BRA.DIV UR5, `(.L_x_313) ;  /* 0x0000000e050c7947 */ /* 0x000fea000b800000 */
[----:B------:R-:W-:-:S13]  /*9b30*/  ELECT P6, URZ, PT ;  /* 0x00000000003f782f */ /* 0x000fda00038c0000 */
.L_x_341:
[----:B------:R-:W-:Y:S04]  /*9b40*/  BSSY B0, `(.L_x_314) ;  /* 0x00000a9000007945 */ /* 0x000fe80003800000 */
[----:B------:R-:W-:Y:S05]  /*9b50*/  @!P6 BRA `(.L_x_315) ;  /* 0x00000008009ce947 */ /* 0x000fea0003800000 */
[----:B------:R-:W-:-:S04]  /*9b60*/  LOP3.LUT R19, R19, 0x2, RZ, 0xfc, !PT ;  /* 0x0000000213137812 */ /* 0x000fc800078efcff */
[----:B------:R-:W-:-:S13]  /*9b70*/  ISETP.NE.AND P0, PT, R19, 0x3, PT ;  /* 0x000000031300780c */ /* 0x000fda0003f05270 */
[----:B------:R-:W-:Y:S05]  /*9b80*/  @!P0 BRA `(.L_x_316) ;  /* 0x0000000000048947 */ /* 0x000fea0003800000 */
[----:B------:R-:W-:Y:S01]  /*9b90*/  BPT.TRAP 0x1 ;  /* 0x000000040000795c */ /* 0x000fe20000300000 */
.L_x_316:
[----:B------:R-:W0:Y:S01]  /*9ba0*/  S2R R5, SR_CgaCtaId ;  /* 0x0000000000057919 */ /* 0x000e220000008800 */
[----:B------:R-:W-:Y:S02]  /*9bb0*/  MOV R2, 0x400 ;  /* 0x0000040000027802 */ /* 0x000fe40000000f00 */
[----:B------:R-:W-:Y:S02]  /*9bc0*/  SHF.L.U32 R4, R0, 0x1f, RZ ;  /* 0x0000001f00047819 */ /* 0x000fe400000006ff */
[----:B0-----:R-:W-:-:S05]  /*9bd0*/  LEA R2, R5, R2, 0x18 ;  /* 0x0000000205027211 */ /* 0x001fca00078ec0ff */
[----:B------:R-:W-:-:S04]  /*9be0*/  VIADD R2, R2, 0x90 ;  /* 0x0000009002027836 */ /* 0x000fc80000000000 */
[C---:B------:R-:W-:Y:S02]  /*9bf0*/  IMAD R7, R3.reuse, 0x8, R2 ;  /* 0x0000000803077824 */ /* 0x040fe400078e0202 */
[----:B------:R-:W-:Y:S02]  /*9c00*/  VIADD R3, R3, 0x1 ;  /* 0x0000000103037836 */ /* 0x000fe40000000000 */
[----:B------:R-:W0:Y:S03]  /*9c10*/  SYNCS.PHASECHK.TRANS64.TRYWAIT P0, [R7+URZ], R4 ;  /* 0x00000004070075a7 */ /* 0x000e26000800017f */
[----:B------:R-:W-:-:S04]  /*9c20*/  ISETP.NE.AND P1, PT, R3, 0x12, PT ;  /* 0x000000120300780c */ /* 0x000fc80003f25270 */
[----:B------:R-:W-:Y:S02]  /*9c30*/  SEL R5, RZ, 0x1, P1 ;  /* 0x00000001ff057807 */ /* 0x000fe40000800000 */
[----:B------:R-:W-:Y:S02]  /*9c40*/  SEL R3, R3, RZ, P1 ;  /* 0x000000ff03037207 */ /* 0x000fe40000800000 */
[----:B------:R-:W-:-:S03]  /*9c50*/  LOP3.LUT R6, R0, R5, RZ, 0x3c, !PT ;  /* 0x0000000500067212 */ /* 0x000fc600078e3cff */
[----:B------:R-:W-:Y:S01]  /*9c60*/  IMAD R8, R3, 0x8, R2 ;  /* 0x0000000803087824 */ /* 0x000fe200078e0202 */
[----:B------:R-:W-:Y:S01]  /*9c70*/  SHF.L.U32 R5, R6, 0x1f, RZ ;  /* 0x0000001f06057819 */ /* 0x000fe200000006ff */
[----:B0-----:R-:W-:Y:S06]  /*9c80*/  @!P0 BRA `(.L_x_317) ;  /* 0x0000000800d48947 */ /* 0x001fec0003800000 */
.L_x_342:
[----:B------:R-:W1:Y:S01]  /*9c90*/  SYNCS.PHASECHK.TRANS64.TRYWAIT P0, [R8+URZ], R5 ;  /* 0x00000005080075a7 */ /* 0x000e62000800017f */
[----:B------:R-:W-:-:S05]  /*9ca0*/  VIADD R0, R3, 0x1 ;  /* 0x0000000103007836 */ /* 0x000fca0000000000 */
[----:B------:R-:W-:-:S04]  /*9cb0*/  ISETP.NE.AND P1, PT, R0, 0x12, PT ;  /* 0x000000120000780c */ /* 0x000fc80003f25270 */
[----:B------:R-:W-:Y:S02]  /*9cc0*/  SEL R3, RZ, 0x1, P1 ;  /* 0x00000001ff037807 */ /* 0x000fe40000800000 */
[----:B0-----:R-:W-:Y:S02]  /*9cd0*/  SEL R7, R0, RZ, P1 ;  /* 0x000000ff00077207 */ /* 0x001fe40000800000 */
[----:B------:R-:W-:-:S03]  /*9ce0*/  LOP3.LUT R6, R6, R3, RZ, 0x3c, !PT ;  /* 0x0000000306067212 */ /* 0x000fc600078e3cff */
[----:B------:R-:W-:Y:S01]  /*9cf0*/  IMAD R9, R7, 0x8, R2 ;  /* 0x0000000807097824 */ /* 0x000fe200078e0202 */
[----:B------:R-:W-:Y:S01]  /*9d00*/  SHF.L.U32 R4, R6, 0x1f, RZ ;  /* 0x0000001f06047819 */ /* 0x000fe200000006ff */
[----:B-1----:R-:W-:Y:S06]  /*9d10*/  @!P0 BRA `(.L_x_318) ;  /* 0x0000000800c48947 */ /* 0x002fec0003800000 */
.L_x_343:
[----:B------:R-:W1:Y:S01]  /*9d20*/  SYNCS.PHASECHK.TRANS64.TRYWAIT P0, [R9+URZ], R4 ;  /* 0x00000004090075a7 */ /* 0x000e62000800017f */
[----:B------:R-:W-:-:S05]  /*9d30*/  VIADD R0, R7, 0x1 ;  /* 0x0000000107007836 */ /* 0x000fca0000000000 */
[----:B------:R-:W-:-:S04]  /*9d40*/  ISETP.NE.AND P1, PT, R0, 0x12, PT ;  /* 0x000000120000780c */ /* 0x000fc80003f25270 */
[----:B------:R-:W-:Y:S02]  /*9d50*/  SEL R3, RZ, 0x1, P1 ;  /* 0x00000001ff037807 */ /* 0x000fe40000800000 */
[----:B------:R-:W-:Y:S02]  /*9d60*/  SEL R7, R0, RZ, P1 ;  /* 0x000000ff00077207 */ /* 0x000fe40000800000 */
[----:B------:R-:W-:-:S03]  /*9d70*/  LOP3.LUT R6, R6, R3, RZ, 0x3c, !PT ;  /* 0x0000000306067212 */ /* 0x000fc600078e3cff */
[----:B0-----:R-:W-:Y:S01]  /*9d80*/  IMAD R8, R7, 0x8, R2 ;  /* 0x0000000807087824 */ /* 0x001fe200078e0202 */
[----:B------:R-:W-:Y:S01]  /*9d90*/  SHF.L.U32 R5, R6, 0x1f, RZ ;  /* 0x0000001f06057819 */ /* 0x000fe200000006ff */
[----:B-1----:R-:W-:Y:S06]  /*9da0*/  @!P0 BRA `(.L_x_319) ;  /* 0x0000000800b48947 */ /* 0x002fec0003800000 */
.L_x_344:
        /* <DEDUP_REMOVED lines=9> */
.L_x_345:
        /* <DEDUP_REMOVED lines=9> */
.L_x_346:
        /* <DEDUP_REMOVED lines=9> */
.L_x_347:
        /* <DEDUP_REMOVED lines=9> */
.L_x_348:
        /* <DEDUP_REMOVED lines=9> */
.L_x_349:
        /* <DEDUP_REMOVED lines=9> */
.L_x_350:
        /* <DEDUP_REMOVED lines=9> */
.L_x_351:
        /* <DEDUP_REMOVED lines=9> */
.L_x_352:
        /* <DEDUP_REMOVED lines=9> */
.L_x_353:
        /* <DEDUP_REMOVED lines=9> */
.L_x_354:
        /* <DEDUP_REMOVED lines=9> */
.L_x_355:
        /* <DEDUP_REMOVED lines=9> */
.L_x_356:
[----:B------:R-:W1:Y:S01]  /*a470*/  SYNCS.PHASECHK.TRANS64.TRYWAIT P0, [R8+URZ], R5 ;  /* 0x00000005080075a7 */ /* 0x000e62000800017f */
[----:B------:R-:W-:-:S05]  /*a480*/  VIADD R0, R7, 0x1 ;  /* 0x0000000107007836 */ /* 0x000fca0000000000 */
[----:B------:R-:W-:-:S04]  /*a490*/  ISETP.NE.AND P1, PT, R0, 0x12, PT ;  /* 0x000000120000780c */ /* 0x000fc80003f25270 */
[----:B------:R-:W-:Y:S02]  /*a4a0*/  SEL R3, RZ, 0x1, P1 ;  /* 0x00000001ff037807 */ /* 0x000fe40000800000 */
[----:B------:R-:W-:Y:S02]  /*a4b0*/  SEL R7, R0, RZ, P1 ;  /* 0x000000ff00077207 */ /* 0x000fe40000800000 */
[----:B0-----:R-:W-:-:S03]  /*a4c0*/  LOP3.LUT R9, R6, R3, RZ, 0x3c, !PT ;  /* 0x0000000306097212 */ /* 0x001fc600078e3cff */
[----:B------:R-:W-:Y:S01]  /*a4d0*/  IMAD R11, R7, 0x8, R2 ;  /* 0x00000008070b7824 */ /* 0x000fe200078e0202 */
[----:B------:R-:W-:Y:S01]  /*a4e0*/  SHF.L.U32 R6, R9, 0x1f, RZ ;  /* 0x0000001f09067819 */ /* 0x000fe200000006ff */
[----:B-1----:R-:W-:Y:S06]  /*a4f0*/  @!P0 BRA `(.L_x_332) ;  /* 0x0000000400e48947 */ /* 0x002fec0003800000 */
.L_x_357:
[----:B------:R-:W1:Y:S01]  /*a500*/  SYNCS.PHASECHK.TRANS64.TRYWAIT P0, [R11+URZ], R6 ;  /* 0x000000060b0075a7 */ /* 0x000e62000800017f */
[----:B------:R-:W-:-:S05]  /*a510*/  VIADD R0, R7, 0x1 ;  /* 0x0000000107007836 */ /* 0x000fca0000000000 */
[----:B------:R-:W-:-:S04]  /*a520*/  ISETP.NE.AND P1, PT, R0, 0x12, PT ;  /* 0x000000120000780c */ /* 0x000fc80003f25270 */
[----:B------:R-:W-:Y:S02]  /*a530*/  SEL R4, RZ, 0x1, P1 ;  /* 0x00000001ff047807 */ /* 0x000fe40000800000 */
[----:B------:R-:W-:Y:S02]  /*a540*/  SEL R3, R0, RZ, P1 ;  /* 0x000000ff00037207 */ /* 0x000fe40000800000 */
[----:B------:R-:W-:Y:S01]  /*a550*/  LOP3.LUT R0, R9, R4, RZ, 0x3c, !PT ;  /* 0x0000000409007212 */ /* 0x000fe200078e3cff */
[----:B-1----:R-:W-:Y:S06]  /*a560*/  @!P0 BRA `(.L_x_333) ;  /* 0x0000000400dc8947 */ /* 0x002fec0003800000 */
.L_x_358:
[----:B------:R-:W-:Y:S01]  /*a570*/  IMAD R3, R3, 0x8, R2 ;  /* 0x0000000803037824 */ /* 0x000fe200078e0202 */
[----:B------:R-:W-:-:S07]  /*a580*/  SHF.L.U32 R0, R0, 0x1f, RZ ;  /* 0x0000001f00007819 */ /* 0x000fce00000006ff */
.L_x_334:
[----:B--2---:R2:W3:Y:S02]  /*a590*/  SYNCS.PHASECHK.TRANS64.TRYWAIT P0, [R3+URZ], R0 ;  /* 0x00000000030075a7 */ /* 0x0044e4000800017f */
[----:B---3--:R-:W-:Y:S05]  /*a5a0*/  @!P0 NANOSLEEP.SYNCS 0x989680 ;  /* 0x009896800000895d */ /* 0x008fea0003900000 */
[----:B------:R-:W3:Y:S02]  /*a5b0*/  @!P0 SYNCS.PHASECHK.TRANS64 P0, [R3+URZ], R0 ;  /* 0x00000000030085a7 */ /* 0x000ee4000800007f */
[----:B---3--:R-:W-:Y:S05]  /*a5c0*/  @!P0 BRA `(.L_x_334) ;  /* 0xfffffffc00f08947 */ /* 0x008fea000383ffff */
.L_x_315:
[----:B------:R-:W-:Y:S05]  /*a5d0*/  BSYNC B0 ;  /* 0x0000000000007941 */ /* 0x000fea0003800000 */
.L_x_314:
[----:B------:R-:W-:Y:S05]  /*a5e0*/  EXIT ;  /* 0x000000000000794d */ /* 0x000fea0003800000 */
.L_x_22:
[----:B---3--:R3:W4:Y:S02]  /*a5f0*/  SYNCS.PHASECHK.TRANS64.TRYWAIT P1, [R3+URZ], R0 ;  /* 0x00000000030075a7 */ /* 0x008724000802017f */
[----:B----4-:R-:W-:Y:S05]  /*a600*/  @!P1 NANOSLEEP.SYNCS 0x989680 ;  /* 0x009896800000995d */ /* 0x010fea0003900000 */
[----:B------:R-:W4:Y:S02]  /*a610*/  @!P1 SYNCS.PHASECHK.TRANS64 P1, [R3+URZ], R0 ;  /* 0x00000000030095a7 */ /* 0x000f24000802007f */
[----:B----4-:R-:W-:Y:S05]  /*a620*/  @!P1 BRA `(.L_x_22) ;  /* 0xfffffffc00f09947 */ /* 0x010fea000383ffff */
[----:B------:R-:W-:Y:S05]  /*a630*/  BRA `(.L_x_21) ;  /* 0xffffff7000187947 */ /* 0x000fea000383ffff */
.L_x_27:
[----:B-1----:R1:W2:Y:S02]  /*a640*/  SYNCS.PHASECHK.TRANS64.TRYWAIT P1, [R5+URZ], R4 ;  /* 0x00000004050075a7 */ /* 0x0022a4000802017f */
[----:B--2---:R-:W-:Y:S05]  /*a650*/  @!P1 NANOSLEEP.SYNCS 0x989680 ;  /* 0x009896800000995d */ /* 0x004fea0003900000 */
[----:B------:R-:W2:Y:S02]  /*a660*/  @!P1 SYNCS.PHASECHK.TRANS64 P1, [R5+URZ], R4 ;  /* 0x00000004050095a7 */ /* 0x000ea4000802007f */
[----:B--2---:R-:W-:Y:S05]  /*a670*/  @!P1 BRA `(.L_x_27) ;  /* 0xfffffffc00f09947 */ /* 0x004fea000383ffff */
[----:B------:R-:W-:Y:S05]  /*a680*/  BRA `(.L_x_26) ;  /* 0xffffff7000ac7947 */ /* 0x000fea000383ffff */
.L_x_302:
[----:B------:R-:W-:Y:S01]  /*a690*/  BSSY B1, `(.L_x_335) ;  /* 0x0000006000017945 */ /* 0x000fe20003800000 */
[----:B------:R-:W-:-:S07]  /*a6a0*/  IMAD.MOV.U32 R15, RZ, RZ, -0x1 ;  /* 0xffffffffff0f7424 */ /* 0x000fce00078e00ff */
[----:B------:R-:W-:Y:S05]  /*a6b0*/  WARPSYNC.COLLECTIVE R15, `(.L_x_336) ;  /* 0x000000000f0c7348 */ /* 0x000fea0003c00000 */
[----:B------:R-:W-:Y:S02]  /*a6c0*/  ELECT P6, UR62, PT ;  /* 0x00000000003e782f */ /* 0x000fe400038c0000 */
[----:B------:R-:W-:Y:S01]  /*a6d0*/  MOV R14, UR62 ;  /* 0x0000003e000e7c02 */ /* 0x000fe20008000f00 */
[----:B------:R-:W-:Y:S10]  /*a6e0*/  ENDCOLLECTIVE ;  /* 0x000000000000791b */ /* 0x000ff40003800000 */
.L_x_336:
[----:B------:R-:W-:Y:S05]  /*a6f0*/  BSYNC B1 ;  /* 0x0000000000017941 */ /* 0x000fea0003800000 */
.L_x_335:
[----:B------:R-:W-:Y:S05]  /*a700*/  BRA `(.L_x_337) ;  /* 0xffffffe800407947 */ /* 0x000fea000383ffff */
.L_x_305:
[----:B0-----:R0:W1:Y:S02]  /*a710*/  SYNCS.PHASECHK.TRANS64.TRYWAIT P0, [R23+URZ+0x90], R14 ;  /* 0x0000900e170075a7 */ /* 0x001064000800017f */
[----:B-1----:R-:W-:Y:S05]  /*a720*/  @!P0 NANOSLEEP.SYNCS 0x989680 ;  /* 0x009896800000895d */ /* 0x002fea0003900000 */
[----:B------:R-:W1:Y:S02]  /*a730*/  @!P0 SYNCS.PHASECHK.TRANS64 P0, [R23+URZ+0x90], R14 ;  /* 0x0000900e170085a7 */ /* 0x000e64000800007f */
[----:B-1----:R-:W-:Y:S05]  /*a740*/  @!P0 BRA `(.L_x_305) ;  /* 0xfffffffc00f08947 */ /* 0x002fea000383ffff */
[----:B------:R-:W-:Y:S05]  /*a750*/  BRA `(.L_x_338) ;  /* 0xffffffe800807947 */ /* 0x000fea000383ffff */
.L_x_313:
[----:B------:R-:W-:Y:S01]  /*a760*/  BSSY B0, `(.L_x_339) ;  /* 0x0000006000007945 */ /* 0x000fe20003800000 */
[----:B------:R-:W-:-:S07]  /*a770*/  IMAD.MOV.U32 R15, RZ, RZ, -0x1 ;  /* 0xffffffffff0f7424 */ /* 0x000fce00078e00ff */
[----:B------:R-:W-:Y:S05]  /*a780*/  WARPSYNC.COLLECTIVE R15, `(.L_x_340) ;  /* 0x000000000f0c7348 */ /* 0x000fea0003c00000 */
[----:B------:R-:W-:Y:S02]  /*a790*/  ELECT P6, UR62, PT ;  /* 0x00000000003e782f */ /* 0x000fe400038c0000 */
[----:B------:R-:W-:Y:S01]  /*a7a0*/  MOV R14, UR62 ;  /* 0x0000003e000e7c02 */ /* 0x000fe20008000f00 */
[----:B------:R-:W-:Y:S10]  /*a7b0*/  ENDCOLLECTIVE ;  /* 0x000000000000791b */ /* 0x000ff40003800000 */
.L_x_340:
[----:B------:R-:W-:Y:S05]  /*a7c0*/  BSYNC B0 ;  /* 0x0000000000007941 */ /* 0x000fea0003800000 */
.L_x_339:
[----:B------:R-:W-:Y:S05]  /*a7d0*/  BRA `(.L_x_341) ;  /* 0xfffffff000d87947 */ /* 0x000fea000383ffff */
.L_x_317:
[----:B0-----:R0:W1:Y:S02]  /*a7e0*/  SYNCS.PHASECHK.TRANS64.TRYWAIT P0, [R7+URZ], R4 ;  /* 0x00000004070075a7 */ /* 0x001064000800017f */
[----:B-1----:R-:W-:Y:S05]  /*a7f0*/  @!P0 NANOSLEEP.SYNCS 0x989680 ;  /* 0x009896800000895d */ /* 0x002fea0003900000 */
[----:B------:R-:W1:Y:S02]  /*a800*/  @!P0 SYNCS.PHASECHK.TRANS64 P0, [R7+URZ], R4 ;  /* 0x00000004070085a7 */ /* 0x000e64000800007f */
[----:B-1----:R-:W-:Y:S05]  /*a810*/  @!P0 BRA `(.L_x_317) ;  /* 0xfffffffc00f08947 */ /* 0x002fea000383ffff */
[----:B------:R-:W-:Y:S05]  /*a820*/  BRA `(.L_x_342) ;  /* 0xfffffff400187947 */ /* 0x000fea000383ffff */
.L_x_318:
[----:B0-----:R0:W1:Y:S02]  /*a830*/  SYNCS.PHASECHK.TRANS64.TRYWAIT P0, [R8+URZ], R5 ;  /* 0x00000005080075a7 */ /* 0x001064000800017f */
[----:B-1----:R-:W-:Y:S05]  /*a840*/  @!P0 NANOSLEEP.SYNCS 0x989680 ;  /* 0x009896800000895d */ /* 0x002fea0003900000 */
[----:B------:R-:W1:Y:S02]  /*a850*/  @!P0 SYNCS.PHASECHK.TRANS64 P0, [R8+URZ], R5 ;  /* 0x00000005080085a7 */ /* 0x000e64000800007f */
[----:B-1----:R-:W-:Y:S05]  /*a860*/  @!P0 BRA `(.L_x_318) ;  /* 0xfffffffc00f08947 */ /* 0x002fea000383ffff */
[----:B------:R-:W-:Y:S05]  /*a870*/  BRA `(.L_x_343) ;  /* 0xfffffff400287947 */ /* 0x000fea000383ffff */
.L_x_319:
[----:B0-----:R0:W1:Y:S02]  /*a880*/  SYNCS.PHASECHK.TRANS64.TRYWAIT P0, [R9+URZ], R4 ;  /* 0x00000004090075a7 */ /* 0x001064000800017f */
[----:B-1----:R-:W-:Y:S05]  /*a890*/  @!P0 NANOSLEEP.SYNCS 0x989680 ;  /* 0x009896800000895d */ /* 0x002fea0003900000 */
[----:B------:R-:W1:Y:S02]  /*a8a0*/  @!P0 SYNCS.PHASECHK.TRANS64 P0, [R9+URZ], R4 ;  /* 0x00000004090085a7 */ /* 0x000e64000800007f */
[----:B-1----:R-:W-:Y:S05]  /*a8b0*/  @!P0 BRA `(.L_x_319) ;  /* 0xfffffffc00f08947 */ /* 0x002fea000383ffff */
[----:B------:R-:W-:Y:S05]  /*a8c0*/  BRA `(.L_x_344) ;  /* 0xfffffff400387947 */ /* 0x000fea000383ffff */
.L_x_320:
[----:B0-----:R0:W1:Y:S02]  /*a8d0*/  SYNCS.PHASECHK.TRANS64.TRYWAIT P0, [R8+URZ], R5 ;  /* 0x00000005080075a7 */ /* 0x001064000800017f */
[----:B-1----:R-:W-:Y:S05]  /*a8e0*/  @!P0 NANOSLEEP.SYNCS 0x989680 ;  /* 0x009896800000895d */ /* 0x002fea0003900000 */
[----:B------:R-:W1:Y:S02]  /*a8f0*/  @!P0 SYNCS.PHASECHK.TRANS64 P0, [R8+URZ], R5 ;  /* 0x00000005080085a7 */ /* 0x000e64000800007f */
[----:B-1----:R-:W-:Y:S05]  /*a900*/  @!P0 BRA `(.L_x_320) ;  /* 0xfffffffc00f08947 */ /* 0x002fea000383ffff */
[----:B------:R-:W-:Y:S05]  /*a910*/  BRA `(.L_x_345) ;  /* 0xfffffff400487947 */ /* 0x000fea000383ffff */
.L_x_321:
[----:B0-----:R0:W1:Y:S02]  /*a920*/  SYNCS.PHASECHK.TRANS64.TRYWAIT P0, [R9+URZ], R4 ;  /* 0x00000004090075a7 */ /* 0x001064000800017f */
[----:B-1----:R-:W-:Y:S05]  /*a930*/  @!P0 NANOSLEEP.SYNCS 0x989680 ;  /* 0x009896800000895d */ /* 0x002fea0003900000 */
[----:B------:R-:W1:Y:S02]  /*a940*/  @!P0 SYNCS.PHASECHK.TRANS64 P0, [R9+URZ], R4 ;  /* 0x00000004090085a7 */ /* 0x000e64000800007f */
[----:B-1----:R-:W-:Y:S05]  /*a950*/  @!P0 BRA `(.L_x_321) ;  /* 0xfffffffc00f08947 */ /* 0x002fea000383ffff */
[----:B------:R-:W-:Y:S05]  /*a960*/  BRA `(.L_x_346) ;  /* 0xfffffff400587947 */ /* 0x000fea000383ffff */
.L_x_322:
[----:B0-----:R0:W1:Y:S02]  /*a970*/  SYNCS.PHASECHK.TRANS64.TRYWAIT P0, [R8+URZ], R5 ;  /* 0x00000005080075a7 */ /* 0x001064000800017f */
[----:B-1----:R-:W-:Y:S05]  /*a980*/  @!P0 NANOSLEEP.SYNCS 0x989680 ;  /* 0x009896800000895d */ /* 0x002fea0003900000 */
[----:B------:R-:W1:Y:S02]  /*a990*/  @!P0 SYNCS.PHASECHK.TRANS64 P0, [R8+URZ], R5 ;  /* 0x00000005080085a7 */ /* 0x000e64000800007f */
[----:B-1----:R-:W-:Y:S05]  /*a9a0*/  @!P0 BRA `(.L_x_322) ;  /* 0xfffffffc00f08947 */ /* 0x002fea000383ffff */
[----:B------:R-:W-:Y:S05]  /*a9b0*/  BRA `(.L_x_347) ;  /* 0xfffffff400687947 */ /* 0x000fea000383ffff */
.L_x_323:
[----:B0-----:R0:W1:Y:S02]  /*a9c0*/  SYNCS.PHASECHK.TRANS64.TRYWAIT P0, [R9+URZ], R4 ;  /* 0x00000004090075a7 */ /* 0x001064000800017f */
[----:B-1----:R-:W-:Y:S05]  /*a9d0*/  @!P0 NANOSLEEP.SYNCS 0x989680 ;  /* 0x009896800000895d */ /* 0x002fea0003900000 */
[----:B------:R-:W1:Y:S02]  /*a9e0*/  @!P0 SYNCS.PHASECHK.TRANS64 P0, [R9+URZ], R4 ;  /* 0x00000004090085a7 */ /* 0x000e64000800007f */
[----:B-1----:R-:W-:Y:S05]  /*a9f0*/  @!P0 BRA `(.L_x_323) ;  /* 0xfffffffc00f08947 */ /* 0x002fea000383ffff */
[----:B------:R-:W-:Y:S05]  /*aa00*/  BRA `(.L_x_348) ;  /* 0xfffffff400787947 */ /* 0x000fea000383ffff */
.L_x_324:
[----:B0-----:R0:W1:Y:S02]  /*aa10*/  SYNCS.PHASECHK.TRANS64.TRYWAIT P0, [R8+URZ], R5 ;  /* 0x00000005080075a7 */ /* 0x001064000800017f */
[----:B-1----:R-:W-:Y:S05]  /*aa20*/  @!P0 NANOSLEEP.SYNCS 0x989680 ;  /* 0x009896800000895d */ /* 0x002fea0003900000 */
[----:B------:R-:W1:Y:S02]  /*aa30*/  @!P0 SYNCS.PHASECHK.TRANS64 P0, [R8+URZ], R5 ;  /* 0x00000005080085a7 */ /* 0x000e64000800007f */
[----:B-1----:R-:W-:Y:S05]  /*aa40*/  @!P0 BRA `(.L_x_324) ;  /* 0xfffffffc00f08947 */ /* 0x002fea000383ffff */
[----:B------:R-:W-:Y:S05]  /*aa50*/  BRA `(.L_x_349) ;  /* 0xfffffff400887947 */ /* 0x000fea000383ffff */
.L_x_325:
[----:B0-----:R0:W1:Y:S02]  /*aa60*/  SYNCS.PHASECHK.TRANS64.TRYWAIT P0, [R9+URZ], R4 ;  /* 0x00000004090075a7 */ /* 0x001064000800017f */
[----:B-1----:R-:W-:Y:S05]  /*aa70*/  @!P0 NANOSLEEP.SYNCS 0x989680 ;  /* 0x009896800000895d */ /* 0x002fea0003900000 */
[----:B------:R-:W1:Y:S02]  /*aa80*/  @!P0 SYNCS.PHASECHK.TRANS64 P0, [R9+URZ], R4 ;  /* 0x00000004090085a7 */ /* 0x000e64000800007f */
[----:B-1----:R-:W-:Y:S05]  /*aa90*/  @!P0 BRA `(.L_x_325) ;  /* 0xfffffffc00f08947 */ /* 0x002fea000383ffff */
[----:B------:R-:W-:Y:S05]  /*aaa0*/  BRA `(.L_x_350) ;  /* 0xfffffff400987947 */ /* 0x000fea000383ffff */
.L_x_326:
[----:B0-----:R0:W1:Y:S02]  /*aab0*/  SYNCS.PHASECHK.TRANS64.TRYWAIT P0, [R8+URZ], R5 ;  /* 0x00000005080075a7 */ /* 0x001064000800017f */
[----:B-1----:R-:W-:Y:S05]  /*aac0*/  @!P0 NANOSLEEP.SYNCS 0x989680 ;  /* 0x009896800000895d */ /* 0x002fea0003900000 */
[----:B------:R-:W1:Y:S02]  /*aad0*/  @!P0 SYNCS.PHASECHK.TRANS64 P0, [R8+URZ], R5 ;  /* 0x00000005080085a7 */ /* 0x000e64000800007f */
[----:B-1----:R-:W-:Y:S05]  /*aae0*/  @!P0 BRA `(.L_x_326) ;  /* 0xfffffffc00f08947 */ /* 0x002fea000383ffff */
[----:B------:R-:W-:Y:S05]  /*aaf0*/  BRA `(.L_x_351) ;  /* 0xfffffff400a87947 */ /* 0x000fea000383ffff */
.L_x_327:
[----:B0-----:R0:W1:Y:S02]  /*ab00*/  SYNCS.PHASECHK.TRANS64.TRYWAIT P0, [R9+URZ], R4 ;  /* 0x00000004090075a7 */ /* 0x001064000800017f */
[----:B-1----:R-:W-:Y:S05]  /*ab10*/  @!P0 NANOSLEEP.SYNCS 0x989680 ;  /* 0x009896800000895d */ /* 0x002fea0003900000 */
[----:B------:R-:W1:Y:S02]  /*ab20*/  @!P0 SYNCS.PHASECHK.TRANS64 P0, [R9+URZ], R4 ;  /* 0x00000004090085a7 */ /* 0x000e64000800007f */
[----:B-1----:R-:W-:Y:S05]  /*ab30*/  @!P0 BRA `(.L_x_327) ;  /* 0xfffffffc00f08947 */ /* 0x002fea000383ffff */
[----:B------:R-:W-:Y:S05]  /*ab40*/  BRA `(.L_x_352) ;  /* 0xfffffff400b87947 */ /* 0x000fea000383ffff */
.L_x_328:
[----:B0-----:R0:W1:Y:S02]  /*ab50*/  SYNCS.PHASECHK.TRANS64.TRYWAIT P0, [R8+URZ], R5 ;  /* 0x00000005080075a7 */ /* 0x001064000800017f */
[----:B-1----:R-:W-:Y:S05]  /*ab60*/  @!P0 NANOSLEEP.SYNCS 0x989680 ;  /* 0x009896800000895d */ /* 0x002fea0003900000 */
[----:B------:R-:W1:Y:S02]  /*ab70*/  @!P0 SYNCS.PHASECHK.TRANS64 P0, [R8+URZ], R5 ;  /* 0x00000005080085a7 */ /* 0x000e64000800007f */
[----:B-1----:R-:W-:Y:S05]  /*ab80*/  @!P0 BRA `(.L_x_328) ;  /* 0xfffffffc00f08947 */ /* 0x002fea000383ffff */
[----:B------:R-:W-:Y:S05]  /*ab90*/  BRA `(.L_x_353) ;  /* 0xfffffff400c87947 */ /* 0x000fea000383ffff */
.L_x_329:
[----:B0-----:R0:W1:Y:S02]  /*aba0*/  SYNCS.PHASECHK.TRANS64.TRYWAIT P0, [R9+URZ], R4 ;  /* 0x00000004090075a7 */ /* 0x001064000800017f */
[----:B-1----:R-:W-:Y:S05]  /*abb0*/  @!P0 NANOSLEEP.SYNCS 0x989680 ;  /* 0x009896800000895d */ /* 0x002fea0003900000 */
[----:B------:R-:W1:Y:S02]  /*abc0*/  @!P0 SYNCS.PHASECHK.TRANS64 P0, [R9+URZ], R4 ;  /* 0x00000004090085a7 */ /* 0x000e64000800007f */
[----:B-1----:R-:W-:Y:S05]  /*abd0*/  @!P0 BRA `(.L_x_329) ;  /* 0xfffffffc00f08947 */ /* 0x002fea000383ffff */
[----:B------:R-:W-:Y:S05]  /*abe0*/  BRA `(.L_x_354) ;  /* 0xfffffff400d87947 */ /* 0x000fea000383ffff */
.L_x_330:
[----:B0-----:R0:W1:Y:S02]  /*abf0*/  SYNCS.PHASECHK.TRANS64.TRYWAIT P0, [R8+URZ], R5 ;  /* 0x00000005080075a7 */ /* 0x001064000800017f */
[----:B-1----:R-:W-:Y:S05]  /*ac00*/  @!P0 NANOSLEEP.SYNCS 0x989680 ;  /* 0x009896800000895d */ /* 0x002fea0003900000 */
[----:B------:R-:W1:Y:S02]  /*ac10*/  @!P0 SYNCS.PHASECHK.TRANS64 P0, [R8+URZ], R5 ;  /* 0x00000005080085a7 */ /* 0x000e64000800007f */
[----:B-1----:R-:W-:Y:S05]  /*ac20*/  @!P0 BRA `(.L_x_330) ;  /* 0xfffffffc00f08947 */ /* 0x002fea000383ffff */
[----:B------:R-:W-:Y:S05]  /*ac30*/  BRA `(.L_x_355) ;  /* 0xfffffff400e87947 */ /* 0x000fea000383ffff */
.L_x_331:
[----:B0-----:R0:W1:Y:S02]  /*ac40*/  SYNCS.PHASECHK.TRANS64.TRYWAIT P0, [R9+URZ], R4 ;  /* 0x00000004090075a7 */ /* 0x001064000800017f */
[----:B-1----:R-:W-:Y:S05]  /*ac50*/  @!P0 NANOSLEEP.SYNCS 0x989680 ;  /* 0x009896800000895d */ /* 0x002fea0003900000 */
[----:B------:R-:W1:Y:S02]  /*ac60*/  @!P0 SYNCS.PHASECHK.TRANS64 P0, [R9+URZ], R4 ;  /* 0x00000004090085a7 */ /* 0x000e64000800007f */
[----:B-1----:R-:W-:Y:S05]  /*ac70*/  @!P0 BRA `(.L_x_331) ;  /* 0xfffffffc00f08947 */ /* 0x002fea000383ffff */
[----:B------:R-:W-:Y:S05]  /*ac80*/  BRA `(.L_x_356) ;  /* 0xfffffff400f87947 */ /* 0x000fea000383ffff */
.L_x_332:
[----:B0-----:R0:W1:Y:S02]  /*ac90*/  SYNCS.PHASECHK.TRANS64.TRYWAIT P0, [R8+URZ], R5 ;  /* 0x00000005080075a7 */ /* 0x001064000800017f */
[----:B-1----:R-:W-:Y:S05]  /*aca0*/  @!P0 NANOSLEEP.SYNCS 0x989680 ;  /* 0x009896800000895d */ /* 0x002fea0003900000 */
[----:B------:R-:W1:Y:S02]  /*acb0*/  @!P0 SYNCS.PHASECHK.TRANS64 P0, [R8+URZ], R5 ;  /* 0x00000005080085a7 */ /* 0x000e64000800007f */
[----:B-1----:R-:W-:Y:S05]  /*acc0*/  @!P0 BRA `(.L_x_332) ;  /* 0xfffffffc00f08947 */ /* 0x002fea000383ffff */
[----:B------:R-:W-:Y:S05]  /*acd0*/  BRA `(.L_x_357) ;  /* 0xfffffff800087947 */ /* 0x000fea000383ffff */
.L_x_333:
[----:B-1----:R1:W2:Y:S02]  /*ace0*/  SYNCS.PHASECHK.TRANS64.TRYWAIT P0, [R11+URZ], R6 ;  /* 0x000000060b0075a7 */ /* 0x0022a4000800017f */
[----:B--2---:R-:W-:Y:S05]  /*acf0*/  @!P0 NANOSLEEP.SYNCS 0x989680 ;  /* 0x009896800000895d */ /* 0x004fea0003900000 */
[----:B------:R-:W2:Y:S02]  /*ad00*/  @!P0 SYNCS.PHASECHK.TRANS64 P0, [R11+URZ], R6 ;  /* 0x000000060b0085a7 */ /* 0x000ea4000800007f */
[----:B--2---:R-:W-:Y:S05]  /*ad10*/  @!P0 BRA `(.L_x_333) ;  /* 0xfffffffc00f08947 */ /* 0x004fea000383ffff */
[----:B------:R-:W-:Y:S05]  /*ad20*/  BRA `(.L_x_358) ;  /* 0xfffffff800107947 */ /* 0x000fea000383ffff */
.L_x_359:
[----:B------:R-:W-:-:S00]  /*ad30*/  BRA `(.L_x_359) ;  /* 0xfffffffc00fc7947 */ /* 0x000fc0000383ffff */
[----:B------:R-:W-:-:S00]  /*ad40*/  NOP ;  /* 0x0000000000007918 */ /* 0x000fc00000000000 */
        /* <DEDUP_REMOVED lines=11> */
.L_x_360:


//--------------------- .nv.global.init           --------------------------
	.section	.nv.global.init,"aw",@progbits
.nv.global.init:
	.type		$str$22,@object
	.size		$str$22,($str$23 - $str$22)
$str$22:
        /*0000*/ 	.byte	0x6b, 0x5f, 0x74, 0x69, 0x6c, 0x65, 0x5f, 0x63, 0x6f, 0x75, 0x6e, 0x74, 0x20, 0x3e, 0x3d, 0x20
        /*0010*/ 	.byte	0x31, 0x00
	.type		$str$23,@object
	.size		$str$23,(__unnamed_1 - $str$23)
$str$23:
        /*0012*/ 	.byte	0x2f, 0x74, 0x6d, 0x70, 0x2f, 0x63, 0x75, 0x74, 0x6c, 0x61, 0x73, 0x73, 0x5f, 0x73, 0x77, 0x65
        /*0022*/ 	.byte	0x65, 0x70, 0x5f, 0x73, 0x72, 0x63, 0x2f, 0x69, 0x6e, 0x63, 0x6c, 0x75, 0x64, 0x65, 0x2f, 0x63
        /*0032*/ 	.byte	0x75, 0x74, 0x6c, 0x61, 0x73, 0x73, 0x2f, 0x67, 0x65, 0x6d, 0x6d, 0x2f, 0x63, 0x6f, 0x6c, 0x6c
        /*0042*/ 	.byte	0x65, 0x63, 0x74, 0x69, 0x76, 0x65, 0x2f, 0x73, 0x6d, 0x39, 0x30, 0x5f, 0x6d, 0x6d, 0x61, 0x5f
        /*0052*/ 	.byte	0x74, 0x6d, 0x61, 0x5f, 0x67, 0x6d, 0x6d, 0x61, 0x5f, 0x73, 0x73, 0x5f, 0x77, 0x61, 0x72, 0x70
        /*0062*/ 	.byte	0x73, 0x70, 0x65, 0x63, 0x69, 0x61, 0x6c, 0x69, 0x7a, 0x65, 0x64, 0x2e, 0x68, 0x70, 0x70, 0x00
	.type		__unnamed_1,@object
	.size		__unnamed_1,(.L_0 - __unnamed_1)
__unnamed_1:
        /*0072*/ 	.byte	0x76, 0x6f, 0x69, 0x64, 0x20, 0x63, 0x75, 0x74, 0x6c, 0x61, 0x73, 0x73, 0x3a, 0x3a, 0x67, 0x65
        /* <DEDUP_REMOVED lines=172> */
        /*0b42*/ 	.byte	0x3a, 0x69, 0x64, 0x65, 0x6e, 0x74, 0x69, 0x74, 0x79, 0x5d, 0x00
.L_0:


//--------------------- .nv.shared._ZN7cutlass13device_kernelINS_4gemm6kernel13GemmUniversalIN4cute5tupleIJiiiiEEENS1_10collective13CollectiveMmaINS1_34MainloopSm90TmaGmmaWarpSpecializedILi18ENS5_IJNS4_1CILi1EEENSA_ILi4EEESB_EEENS1_35KernelTmaWarpSpecializedCooperativeEEENS5_IJNSA_ILi128EEENSA_ILi256EEENSA_ILi32EEEEEEaNS5_IJlSB_lEEEaSK_NS4_8TiledMMAINS4_8MMA_AtomIJNS4_4SM904GMMA27MMA_64x256x32_S32S8S8_SS_TNEEEENS4_6LayoutINS5_IJNSA_ILi2EEESB_SB_EEENS5_IJSB_NSA_ILi0EEESU_EEEEENS5_IJNS4_10UnderscoreESX_SX_EEEEENS4_23SM90_TMA_LOAD_MULTICASTENS4_14ComposedLayoutINS4_7SwizzleILi1ELi4ELi3EEENS4_18smem_ptr_flag_bitsILi8EEENSR_INS5_IJNSA_ILi8EEESI_EEENS5_IJSI_SB_EEEEEEEvNS4_8identityENS4_13SM90_TMA_LOADES1A_vS1B_EENS_8epilogue10collective6detail29Sm90TmaWarpSpecializedAdapterINS1F_15DefaultEpilogueIaSK_SK_NS1E_6thread17LinearCombinationIaLi1EiiLNS1J_9ScaleType4KindE0ELNS_15FloatRoundStyleE2EaEENS1_15EpilogueDefaultEEEEEvvEEEEvNT_6ParamsE --------------------------
	.section	.nv.shared._ZN7cutlass13device_kernelINS_4gemm6kernel13GemmUniversalIN4cute5tupleIJiiiiEEENS1_10collective13CollectiveMmaINS1_34MainloopSm90TmaGmmaWarpSpecializedILi18ENS5_IJNS4_1CILi1EEENSA_ILi4EEESB_EEENS1_35KernelTmaWarpSpecializedCooperativeEEENS5_IJNSA_ILi128EEENSA_ILi256EEENSA_ILi32EEEEEEaNS5_IJlSB_lEEEaSK_NS4_8TiledMMAINS4_8MMA_AtomIJNS4_4SM904GMMA27MMA_64x256x32_S32S8S8_SS_TNEEEENS4_6LayoutINS5_IJNSA_ILi2EEESB_SB_EEENS5_IJSB_NSA_ILi0EEESU_EEEEENS5_IJNS4_10UnderscoreESX_SX_EEEEENS4_23SM90_TMA_LOAD_MULTICASTENS4_14ComposedLayoutINS4_7SwizzleILi1ELi4ELi3EEENS4_18smem_ptr_flag_bitsILi8EEENSR_INS5_IJNSA_ILi8EEESI_EEENS5_IJSI_SB_EEEEEEEvNS4_8identityENS4_13SM90_TMA_LOADES1A_vS1B_EENS_8epilogue10collective6detail29Sm90TmaWarpSpecializedAdapterINS1F_15DefaultEpilogueIaSK_SK_NS1E_6thread17LinearCombinationIaLi1EiiLNS1J_9ScaleType4KindE0ELNS_15FloatRoundStyleE2EaEENS1_15EpilogueDefaultEEEEEvvEEEEvNT_6ParamsE,"aw",@nobits
	.sectionflags	@""
	.align	16
	.zero		1024


//--------------------- .nv.shared.reserved.0     --------------------------
	.section	.nv.shared.reserved.0,"aw",@nobits
	.weak		__nv_reservedSMEM_offset_0_alias
	.size		__nv_reservedSMEM_offset_0_alias, 0, 0
	.other		__nv_reservedSMEM_offset_0_alias,@"STO_CUDA_RESERVED_SHARED STV_DEFAULT"
__nv_reservedSMEM_offset_0_alias:
	.zero		0


//--------------------- .nv.global                --------------------------
	.section	.nv.global,"aw",@nobits
.nv.global:
	.type		_ZN40_INTERNAL_fcc96eaa_4_k_cu_da49b7d2_284174cute1_E,@object
	.size		_ZN40_INTERNAL_fcc96eaa_4_k_cu_da49b7d2_284174cute1_E,(_ZN40_INTERNAL_fcc96eaa_4_k_cu_da49b7d2_284174cuda3std3__45__cpo6cbeginE - _ZN40_INTERNAL_fcc96eaa_4_k_cu_da49b7d2_284174cute1_E)
_ZN40_INTERNAL_fcc96eaa_4_k_cu_da49b7d2_284174cute1_E:
	.zero		1
	.type		_ZN40_INTERNAL_fcc96eaa_4_k_cu_da49b7d2_284174cuda3std3__45__cpo6cbeginE,@object
	.size		_ZN40_INTERNAL_fcc96eaa_4_k_cu_da49b7d2_284174cuda3std3__45__cpo6cbeginE,(_ZN40_INTERNAL_fcc96eaa_4_k_cu_da49b7d2_284174cuda3std3__48in_placeE - _ZN40_INTERNAL_fcc96eaa_4_k_cu_da49b7d2_284174cuda3std3__45__cpo6cbeginE)
_ZN40_INTERNAL_fcc96eaa_4_k_cu_da49b7d2_284174cuda3std3__45__cpo6cbeginE:
	.zero		1
	.type		_ZN40_INTERNAL_fcc96eaa_4_k_cu_da49b7d2_284174cuda3std3__48in_placeE,@object
	.size		_ZN40_INTERNAL_fcc96eaa_4_k_cu_da49b7d2_284174cuda3std3__48in_placeE,(_ZN40_INTERNAL_fcc96eaa_4_k_cu_da49b7d2_284174cuda3std6ranges3__45__cpo9iter_moveE - _ZN40_INTERNAL_fcc96eaa_4_k_cu_da49b7d2_284174cuda3std3__48in_placeE)
_ZN40_INTERNAL_fcc96eaa_4_k_cu_da49b7d2_284174cuda3std3__48in_placeE:
	.zero		1
	.type		_ZN40_INTERNAL_fcc96eaa_4_k_cu_da49b7d2_284174cuda3std6ranges3__45__cpo9iter_moveE,@object
	.size		_ZN40_INTERNAL_fcc96eaa_4_k_cu_da49b7d2_284174cuda3std6ranges3__45__cpo9iter_moveE,(_ZN40_INTERNAL_fcc96eaa_4_k_cu_da49b7d2_284174cuda3std3__45__cpo5beginE - _ZN40_INTERNAL_fcc96eaa_4_k_cu_da49b7d2_284174cuda3std6ranges3__45__cpo9iter_moveE)
_ZN40_INTERNAL_fcc96eaa_4_k_cu_da49b7d2_284174cuda3std6ranges3__45__cpo9iter_moveE:
	.zero		1
	.type		_ZN40_INTERNAL_fcc96eaa_4_k_cu_da49b7d2_284174cuda3std3__45__cpo5beginE,@object
	.size		_ZN40_INTERNAL_fcc96eaa_4_k_cu_da49b7d2_284174cuda3std3__45__cpo5beginE,(_ZN40_INTERNAL_fcc96eaa_4_k_cu_da49b7d2_284174cuda3std3__442_GLOBAL__N__fcc96eaa_4_k_cu_da49b7d2_284176ignoreE - _ZN40_INTERNAL_fcc96eaa_4_k_cu_da49b7d2_284174cuda3std3__45__cpo5beginE)
_ZN40_INTERNAL_fcc96eaa_4_k_cu_da49b7d2_284174cuda3std3__45__cpo5beginE:
	.zero		1
	.type		_ZN40_INTERNAL_fcc96eaa_4_k_cu_da49b7d2_284174cuda3std3__442_GLOBAL__N__fcc96eaa_4_k_cu_da49b7d2_284176ignoreE,@object
	.size		_ZN40_INTERNAL_fcc96eaa_4_k_cu_da49b7d2_284174cuda3std3__442_GLOBAL__N__fcc96eaa_4_k_cu_da49b7d2_284176ignoreE,(_ZN40_INTERNAL_fcc96eaa_4_k_cu_da49b7d2_284174cute7productE - _ZN40_INTERNAL_fcc96eaa_4_k_cu_da49b7d2_284174cuda3std3__442_GLOBAL__N__fcc96eaa_4_k_cu_da49b7d2_284176ignoreE)
_ZN40_INTERNAL_fcc96eaa_4_k_cu_da49b7d2_284174cuda3std3__442_GLOBAL__N__fcc96eaa_4_k_cu_da49b7d2_284176ignoreE:
	.zero		1
	.type		_ZN40_INTERNAL_fcc96eaa_4_k_cu_da49b7d2_284174cute7productE,@object
	.size		_ZN40_INTERNAL_fcc96eaa_4_k_cu_da49b7d2_284174cute7productE,(_ZN40_INTERNAL_fcc96eaa_4_k_cu_da49b7d2_284174cuda3std3__45__cpo3endE - _ZN40_INTERNAL_fcc96eaa_4_k_cu_da49b7d2_284174cute7productE)
_ZN40_INTERNAL_fcc96eaa_4_k_cu_da49b7d2_284174cute7productE:
	.zero		1
	.type		_ZN40_INTERNAL_fcc96eaa_4_k_cu_da49b7d2_284174cuda3std3__45__cpo3endE,@object
	.size		_ZN40_INTERNAL_fcc96eaa_4_k_cu_da49b7d2_284174cuda3std3__45__cpo3endE,(_ZN40_INTERNAL_fcc96eaa_4_k_cu_da49b7d2_284174cuda3std3__419piecewise_constructE - _ZN40_INTERNAL_fcc96eaa_4_k_cu_da49b7d2_284174cuda3std3__45__cpo3endE)
_ZN40_INTERNAL_fcc96eaa_4_k_cu_da49b7d2_284174cuda3std3__45__cpo3endE:
	.zero		1
	.type		_ZN40_INTERNAL_fcc96eaa_4_k_cu_da49b7d2_284174cuda3std3__419piecewise_constructE,@object
	.size		_ZN40_INTERNAL_fcc96eaa_4_k_cu_da49b7d2_284174cuda3std3__419piecewise_constructE,(_ZN40_INTERNAL_fcc96eaa_4_k_cu_da49b7d2_284174cuda3std3__45__cpo4cendE - _ZN40_INTERNAL_fcc96eaa_4_k_cu_da49b7d2_284174cuda3std3__419piecewise_constructE)
_ZN40_INTERNAL_fcc96eaa_4_k_cu_da49b7d2_284174cuda3std3__419piecewise_constructE:
	.zero		1
	.type		_ZN40_INTERNAL_fcc96eaa_4_k_cu_da49b7d2_284174cuda3std3__45__cpo4cendE,@object
	.size		_ZN40_INTERNAL_fcc96eaa_4_k_cu_da49b7d2_284174cuda3std3__45__cpo4cendE,(_ZN40_INTERNAL_fcc96eaa_4_k_cu_da49b7d2_284174cuda3std6ranges3__45__cpo4swapE - _ZN40_INTERNAL_fcc96eaa_4_k_cu_da49b7d2_284174cuda3std3__45__cpo4cendE)
_ZN40_INTERNAL_fcc96eaa_4_k_cu_da49b7d2_284174cuda3std3__45__cpo4cendE:
	.zero		1
	.type		_ZN40_INTERNAL_fcc96eaa_4_k_cu_da49b7d2_284174cuda3std6ranges3__45__cpo4swapE,@object
	.size		_ZN40_INTERNAL_fcc96eaa_4_k_cu_da49b7d2_284174cuda3std6ranges3__45__cpo4swapE,(.L_8 - _ZN40_INTERNAL_fcc96eaa_4_k_cu_da49b7d2_284174cuda3std6ranges3__45__cpo4swapE)
_ZN40_INTERNAL_fcc96eaa_4_k_cu_da49b7d2_284174cuda3std6ranges3__45__cpo4swapE:
	.zero		1
.L_8:


//--------------------- .nv.constant0._ZN7cutlass13device_kernelINS_4gemm6kernel13GemmUniversalIN4cute5tupleIJiiiiEEENS1_10collective13CollectiveMmaINS1_34MainloopSm90TmaGmmaWarpSpecializedILi18ENS5_IJNS4_1CILi1EEENSA_ILi4EEESB_EEENS1_35KernelTmaWarpSpecializedCooperativeEEENS5_IJNSA_ILi128EEENSA_ILi256EEENSA_ILi32EEEEEEaNS5_IJlSB_lEEEaSK_NS4_8TiledMMAINS4_8MMA_AtomIJNS4_4SM904GMMA27MMA_64x256x32_S32S8S8_SS_TNEEEENS4_6LayoutINS5_IJNSA_ILi2EEESB_SB_EEENS5_IJSB_NSA_ILi0EEESU_EEEEENS5_IJNS4_10UnderscoreESX_SX_EEEEENS4_23SM90_TMA_LOAD_MULTICASTENS4_14ComposedLayoutINS4_7SwizzleILi1ELi4ELi3EEENS4_18smem_ptr_flag_bitsILi8EEENSR_INS5_IJNSA_ILi8EEESI_EEENS5_IJSI_SB_EEEEEEEvNS4_8identityENS4_13SM90_TMA_LOADES1A_vS1B_EENS_8epilogue10collective6detail29Sm90TmaWarpSpecializedAdapterINS1F_15DefaultEpilogueIaSK_SK_NS1E_6thread17LinearCombinationIaLi1EiiLNS1J_9ScaleType4KindE0ELNS_15FloatRoundStyleE2EaEENS1_15EpilogueDefaultEEEEEvvEEEEvNT_6ParamsE --------------------------
	.section	.nv.constant0._ZN7cutlass13device_kernelINS_4gemm6kernel13GemmUniversalIN4cute5tupleIJiiiiEEENS1_10collective13CollectiveMmaINS1_34MainloopSm90TmaGmmaWarpSpecializedILi18ENS5_IJNS4_1CILi1EEENSA_ILi4EEESB_EEENS1_35KernelTmaWarpSpecializedCooperativeEEENS5_IJNSA_ILi128EEENSA_ILi256EEENSA_ILi32EEEEEEaNS5_IJlSB_lEEEaSK_NS4_8TiledMMAINS4_8MMA_AtomIJNS4_4SM904GMMA27MMA_64x256x32_S32S8S8_SS_TNEEEENS4_6LayoutINS5_IJNSA_ILi2EEESB_SB_EEENS5_IJSB_NSA_ILi0EEESU_EEEEENS5_IJNS4_10UnderscoreESX_SX_EEEEENS4_23SM90_TMA_LOAD_MULTICASTENS4_14ComposedLayoutINS4_7SwizzleILi1ELi4ELi3EEENS4_18smem_ptr_flag_bitsILi8EEENSR_INS5_IJNSA_ILi8EEESI_EEENS5_IJSI_SB_EEEEEEEvNS4_8identityENS4_13SM90_TMA_LOADES1A_vS1B_EENS_8epilogue10collective6detail29Sm90TmaWarpSpecializedAdapterINS1F_15DefaultEpilogueIaSK_SK_NS1E_6thread17LinearCombinationIaLi1EiiLNS1J_9ScaleType4KindE0ELNS_15FloatRoundStyleE2EaEENS1_15EpilogueDefaultEEEEEvvEEEEvNT_6ParamsE,"a",@progbits
	.sectionflags	@""
	.align	4
.nv.constant0._ZN7cutlass13device_kernelINS_4gemm6kernel13GemmUniversalIN4cute5tupleIJiiiiEEENS1_10collective13CollectiveMmaINS1_34MainloopSm90TmaGmmaWarpSpecializedILi18ENS5_IJNS4_1CILi1EEENSA_ILi4EEESB_EEENS1_35KernelTmaWarpSpecializedCooperativeEEENS5_IJNSA_ILi128EEENSA_ILi256EEENSA_ILi32EEEEEEaNS5_IJlSB_lEEEaSK_NS4_8TiledMMAINS4_8MMA_AtomIJNS4_4SM904GMMA27MMA_64x256x32_S32S8S8_SS_TNEEEENS4_6LayoutINS5_IJNSA_ILi2EEESB_SB_EEENS5_IJSB_NSA_ILi0EEESU_EEEEENS5_IJNS4_10UnderscoreESX_SX_EEEEENS4_23SM90_TMA_LOAD_MULTICASTENS4_14ComposedLayoutINS4_7SwizzleILi1ELi4ELi3EEENS4_18smem_ptr_flag_bitsILi8EEENSR_INS5_IJNSA_ILi8EEESI_EEENS5_IJSI_SB_EEEEEEEvNS4_8identityENS4_13SM90_TMA_LOADES1A_vS1B_EENS_8epilogue10collective6detail29Sm90TmaWarpSpecializedAdapterINS1F_15DefaultEpilogueIaSK_SK_NS1E_6thread17LinearCombinationIaLi1EiiLNS1J_9ScaleType4KindE0ELNS_15FloatRoundStyleE2EaEENS1_15EpilogueDefaultEEEEEvvEEEEvNT_6ParamsE:
	.zero		1664


//--------------------- SYMBOLS --------------------------

	.type		.nv.reservedSmem.offset0,@object
	.size		.nv.reservedSmem.offset0,0x4
	.type		__assertfail,@function
